def matmul_kernel(
    a_ptr,
    b_ptr,
    c_ptr,
    M,
    N,
    K,
    stride_am,
    stride_ak,
    stride_bk,
    stride_bn,
    stride_cm,
    stride_cn,
    BLOCK_M: tl.constexpr,
    BLOCK_N: tl.constexpr,
    BLOCK_K: tl.constexpr,
    GROUP_M: tl.constexpr,
):
    pid = tl.program_id(axis=0)
    num_pid_m = tl.cdiv(M, BLOCK_M)
    num_pid_n = tl.cdiv(N, BLOCK_N)
    num_pid_in_group = GROUP_M * num_pid_n
    group_id = pid // num_pid_in_group
    first_pid_m = group_id * GROUP_M
    group_size_m = min(num_pid_m - first_pid_m, GROUP_M)
    pid_m = first_pid_m + ((pid % num_pid_in_group) % group_size_m)
    pid_n = (pid % num_pid_in_group) // group_size_m

    offs_am = (pid_m * BLOCK_M + tl.arange(0, BLOCK_M)) % M
    offs_bn = (pid_n * BLOCK_N + tl.arange(0, BLOCK_N)) % N
    offs_k = tl.arange(0, BLOCK_K)
    a_ptrs = a_ptr + offs_am[:, None] * stride_am + offs_k[None, :] * stride_ak
    b_ptrs = b_ptr + offs_k[:, None] * stride_bk + offs_bn[None, :] * stride_bn

    acc = tl.zeros((BLOCK_M, BLOCK_N), dtype=tl.float32)
    for kk in range(0, tl.cdiv(K, BLOCK_K)):
        a = tl.load(a_ptrs, mask=offs_k[None, :] < K - kk * BLOCK_K, other=0.0)
        b = tl.load(b_ptrs, mask=offs_k[:, None] < K - kk * BLOCK_K, other=0.0)
        acc = tl.dot(a, b, acc)
        a_ptrs += BLOCK_K * stride_ak
        b_ptrs += BLOCK_K * stride_bk

    c = acc.to(c_ptr.dtype.element_ty)
    offs_cm = pid_m * BLOCK_M + tl.arange(0, BLOCK_M)
    offs_cn = pid_n * BLOCK_N + tl.arange(0, BLOCK_N)
    c_ptrs = c_ptr + offs_cm[:, None] * stride_cm + offs_cn[None, :] * stride_cn
    mask = (offs_cm[:, None] < M) & (offs_cn[None, :] < N)
    tl.store(c_ptrs, c, mask=mask)

# config = {"BLOCK_K": 64, "BLOCK_M": 512, "BLOCK_N": 32, "GROUP_M": 8, "arch": "sm_90", "dtype": "fp16", "num_ctas": 1, "num_stages": 2, "num_warps": 8}
# arch = sm_90


// ===== COMPILED SASS (sm_90a) =====

	.target	sm_90a

	.elftype	@"ET_EXEC"


//--------------------- .note.nv.tkinfo           --------------------------
	.section	.note.nv.tkinfo,"",@"SHT_NOTE"
	.sectionflags	@"SHF_NOTE_NV_TKINFO"
	.tkinfo
        /*0018*/ 	.word	0x00000002
        /*0030*/ 	.string	""
        /*0030*/ 	.string	"ptxas"
        /*0030*/ 	.string	"Cuda compilation tools, release 13.0, V13.0.88"
        /*0030*/ 	.string	"Build cuda_13.0.r13.0/compiler.36424714_0"
        /*0030*/ 	.string	"-v  -suppress-debug-info  -lineinfo  -arch sm_90a "



//--------------------- .note.nv.cuinfo           --------------------------
	.section	.note.nv.cuinfo,"",@"SHT_NOTE"
	.sectionflags	@"SHF_NOTE_NV_CUINFO"
        /*0018*/ 	.short	0x0002
        /*001a*/ 	.short	0x005a
        /*001c*/ 	.short	0x0082
	.zero		2


//--------------------- .nv.info                  --------------------------
	.section	.nv.info,"",@"SHT_CUDA_INFO"
	.align	4


	//----- nvinfo : EIATTR_REGCOUNT
	.align		4
        /*0000*/ 	.byte	0x04, 0x2f
        /*0002*/ 	.short	(.L_1 - .L_0)
	.align		4
.L_0:
        /*0004*/ 	.word	index@(matmul_kernel)
        /*0008*/ 	.word	0x000000ff


	//----- nvinfo : EIATTR_FRAME_SIZE
	.align		4
.L_1:
        /*000c*/ 	.byte	0x04, 0x11
        /*000e*/ 	.short	(.L_3 - .L_2)
	.align		4
.L_2:
        /*0010*/ 	.word	index@(matmul_kernel)
        /*0014*/ 	.word	0x00000410


	//----- nvinfo : EIATTR_MIN_STACK_SIZE
	.align		4
.L_3:
        /*0018*/ 	.byte	0x04, 0x12
        /*001a*/ 	.short	(.L_5 - .L_4)
	.align		4
.L_4:
        /*001c*/ 	.word	index@(matmul_kernel)
        /*0020*/ 	.word	0x00000410
.L_5:


//--------------------- .nv.compat                --------------------------
	.section	.nv.compat,"",@"SHT_CUDA_COMPAT_INFO"
	.align	4
        /*0000*/ 	.byte	0x02, 0x09, 0x01, 0x00, 0x02, 0x02, 0x04, 0x00, 0x02, 0x05, 0x05, 0x00, 0x03, 0x07, 0x01, 0x01
        /*0010*/ 	.byte	0x02, 0x03, 0x00, 0x00, 0x02, 0x06, 0x01, 0x00, 0x04, 0x0b, 0x08, 0x00, 0x00, 0x00, 0x00, 0x00
        /*0020*/ 	.byte	0x00, 0x00, 0x00, 0x00


//--------------------- .nv.info.matmul_kernel    --------------------------
	.section	.nv.info.matmul_kernel,"",@"SHT_CUDA_INFO"
	.sectionflags	@""
	.align	4


	//----- nvinfo : EIATTR_CUDA_API_VERSION
	.align		4
        /*0000*/ 	.byte	0x04, 0x37
        /*0002*/ 	.short	(.L_7 - .L_6)
.L_6:
        /*0004*/ 	.word	0x00000082


	//----- nvinfo : EIATTR_KPARAM_INFO
	.align		4
.L_7:
        /*0008*/ 	.byte	0x04, 0x17
        /*000a*/ 	.short	(.L_9 - .L_8)
.L_8:
        /*000c*/ 	.word	0x00000000
        /*0010*/ 	.short	0x000d
        /*0012*/ 	.short	0x0048
        /*0014*/ 	.byte	0x00, 0xf4, 0x21, 0x00


	//----- nvinfo : EIATTR_KPARAM_INFO
	.align		4
.L_9:
        /*0018*/ 	.byte	0x04, 0x17
        /*001a*/ 	.short	(.L_11 - .L_10)
.L_10:
        /*001c*/ 	.word	0x00000000
        /*0020*/ 	.short	0x000c
        /*0022*/ 	.short	0x0040
        /*0024*/ 	.byte	0x00, 0xf4, 0x21, 0x00


	//----- nvinfo : EIATTR_KPARAM_INFO
	.align		4
.L_11:
        /*0028*/ 	.byte	0x04, 0x17
        /*002a*/ 	.short	(.L_13 - .L_12)
.L_12:
        /*002c*/ 	.word	0x00000000
        /*0030*/ 	.short	0x000b
        /*0032*/ 	.short	0x0038
        /*0034*/ 	.byte	0x00, 0xf0, 0x11, 0x00


	//----- nvinfo : EIATTR_KPARAM_INFO
	.align		4
.L_13:
        /*0038*/ 	.byte	0x04, 0x17
        /*003a*/ 	.short	(.L_15 - .L_14)
.L_14:
        /*003c*/ 	.word	0x00000000
        /*0040*/ 	.short	0x000a
        /*0042*/ 	.short	0x0034
        /*0044*/ 	.byte	0x00, 0xf0, 0x11, 0x00


	//----- nvinfo : EIATTR_KPARAM_INFO
	.align		4
.L_15:
        /*0048*/ 	.byte	0x04, 0x17
        /*004a*/ 	.short	(.L_17 - .L_16)
.L_16:
        /*004c*/ 	.word	0x00000000
        /*0050*/ 	.short	0x0009
        /*0052*/ 	.short	0x0030
        /*0054*/ 	.byte	0x00, 0xf0, 0x11, 0x00


	//----- nvinfo : EIATTR_KPARAM_INFO
	.align		4
.L_17:
        /*0058*/ 	.byte	0x04, 0x17
        /*005a*/ 	.short	(.L_19 - .L_18)
.L_18:
        /*005c*/ 	.word	0x00000000
        /*0060*/ 	.short	0x0008
        /*0062*/ 	.short	0x002c
        /*0064*/ 	.byte	0x00, 0xf0, 0x11, 0x00


	//----- nvinfo : EIATTR_KPARAM_INFO
	.align		4
.L_19:
        /*0068*/ 	.byte	0x04, 0x17
        /*006a*/ 	.short	(.L_21 - .L_20)
.L_20:
        /*006c*/ 	.word	0x00000000
        /*0070*/ 	.short	0x0007
        /*0072*/ 	.short	0x0028
        /*0074*/ 	.byte	0x00, 0xf0, 0x11, 0x00


	//----- nvinfo : EIATTR_KPARAM_INFO
	.align		4
.L_21:
        /*0078*/ 	.byte	0x04, 0x17
        /*007a*/ 	.short	(.L_23 - .L_22)
.L_22:
        /*007c*/ 	.word	0x00000000
        /*0080*/ 	.short	0x0006
        /*0082*/ 	.short	0x0024
        /*0084*/ 	.byte	0x00, 0xf0, 0x11, 0x00


	//----- nvinfo : EIATTR_KPARAM_INFO
	.align		4
.L_23:
        /*0088*/ 	.byte	0x04, 0x17
        /*008a*/ 	.short	(.L_25 - .L_24)
.L_24:
        /*008c*/ 	.word	0x00000000
        /*0090*/ 	.short	0x0005
        /*0092*/ 	.short	0x0020
        /*0094*/ 	.byte	0x00, 0xf0, 0x11, 0x00


	//----- nvinfo : EIATTR_KPARAM_INFO
	.align		4
.L_25:
        /*0098*/ 	.byte	0x04, 0x17
        /*009a*/ 	.short	(.L_27 - .L_26)
.L_26:
        /*009c*/ 	.word	0x00000000
        /*00a0*/ 	.short	0x0004
        /*00a2*/ 	.short	0x001c
        /*00a4*/ 	.byte	0x00, 0xf0, 0x11, 0x00


	//----- nvinfo : EIATTR_KPARAM_INFO
	.align		4
.L_27:
        /*00a8*/ 	.byte	0x04, 0x17
        /*00aa*/ 	.short	(.L_29 - .L_28)
.L_28:
        /*00ac*/ 	.word	0x00000000
        /*00b0*/ 	.short	0x0003
        /*00b2*/ 	.short	0x0018
        /*00b4*/ 	.byte	0x00, 0xf0, 0x11, 0x00


	//----- nvinfo : EIATTR_KPARAM_INFO
	.align		4
.L_29:
        /*00b8*/ 	.byte	0x04, 0x17
        /*00ba*/ 	.short	(.L_31 - .L_30)
.L_30:
        /*00bc*/ 	.word	0x00000000
        /*00c0*/ 	.short	0x0002
        /*00c2*/ 	.short	0x0010
        /*00c4*/ 	.byte	0x00, 0xf4, 0x21, 0x00


	//----- nvinfo : EIATTR_KPARAM_INFO
	.align		4
.L_31:
        /*00c8*/ 	.byte	0x04, 0x17
        /*00ca*/ 	.short	(.L_33 - .L_32)
.L_32:
        /*00cc*/ 	.word	0x00000000
        /*00d0*/ 	.short	0x0001
        /*00d2*/ 	.short	0x0008
        /*00d4*/ 	.byte	0x00, 0xf4, 0x21, 0x00


	//----- nvinfo : EIATTR_KPARAM_INFO
	.align		4
.L_33:
        /*00d8*/ 	.byte	0x04, 0x17
        /*00da*/ 	.short	(.L_35 - .L_34)
.L_34:
        /*00dc*/ 	.word	0x00000000
        /*00e0*/ 	.short	0x0000
        /*00e2*/ 	.short	0x0000
        /*00e4*/ 	.byte	0x00, 0xf4, 0x21, 0x00


	//----- nvinfo : EIATTR_SPARSE_MMA_MASK
	.align		4
.L_35:
        /*00e8*/ 	.byte	0x03, 0x50
        /*00ea*/ 	.short	0x0000


	//----- nvinfo : EIATTR_MAXREG_COUNT
	.align		4
        /*00ec*/ 	.byte	0x03, 0x1b
        /*00ee*/ 	.short	0x00ff


	//----- nvinfo : EIATTR_NUM_BARRIERS
	.align		4
        /*00f0*/ 	.byte	0x02, 0x4c
        /*00f2*/ 	.byte	0x01
	.zero		1


	//----- nvinfo : EIATTR_ANNOTATIONS
	.align		4
        /*00f4*/ 	.byte	0x04, 0x55
        /*00f6*/ 	.short	(.L_37 - .L_36)


	//   ....[0]....
.L_36:
        /*00f8*/ 	.word	0x00000001
        /*00fc*/ 	.byte	0x30, 0x06, 0x00, 0x00, 0x01, 0x00, 0x00, 0x00, 0x40, 0x06, 0x00, 0x00, 0x01, 0x00, 0x00, 0x00
        /* <DEDUP_REMOVED lines=440> */
        /*1c8c*/ 	.byte	0xd0, 0xa3, 0x00, 0x00, 0x01, 0x00, 0x00, 0x00, 0xe0, 0xa3, 0x00, 0x00


	//----- nvinfo : EIATTR_MERCURY_ISA_VERSION
	.align		4
.L_37:
        /*1c98*/ 	.byte	0x03, 0x5f
        /*1c9a*/ 	.short	0x0101


	//----- nvinfo : EIATTR_EXIT_INSTR_OFFSETS
	.align		4
        /*1c9c*/ 	.byte	0x04, 0x1c
        /*1c9e*/ 	.short	(.L_39 - .L_38)


	//   ....[0]....
.L_38:
        /*1ca0*/ 	.word	0x0000bad0


	//   ....[1]....
        /*1ca4*/ 	.word	0x0000bb00


	//----- nvinfo : EIATTR_REQNTID
	.align		4
.L_39:
        /*1ca8*/ 	.byte	0x04, 0x10
        /*1caa*/ 	.short	(.L_41 - .L_40)
.L_40:
        /*1cac*/ 	.word	0x00000100
        /*1cb0*/ 	.word	0x00000001
        /*1cb4*/ 	.word	0x00000001


	//----- nvinfo : EIATTR_CBANK_PARAM_SIZE
	.align		4
.L_41:
        /*1cb8*/ 	.byte	0x03, 0x19
        /*1cba*/ 	.short	0x0050


	//----- nvinfo : EIATTR_PARAM_CBANK
	.align		4
        /*1cbc*/ 	.byte	0x04, 0x0a
        /*1cbe*/ 	.short	(.L_43 - .L_42)
	.align		4
.L_42:
        /*1cc0*/ 	.word	index@(.nv.constant0.matmul_kernel)
        /*1cc4*/ 	.short	0x0210
        /*1cc6*/ 	.short	0x0050


	//----- nvinfo : EIATTR_SW_WAR
	.align		4
.L_43:
        /*1cc8*/ 	.byte	0x04, 0x36
        /*1cca*/ 	.short	(.L_45 - .L_44)
.L_44:
        /*1ccc*/ 	.word	0x00000008
.L_45:


//--------------------- .nv.callgraph             --------------------------
	.section	.nv.callgraph,"",@"SHT_CUDA_CALLGRAPH"
	.align	4
	.sectionentsize	8
	.align		4
        /*0000*/ 	.word	0x00000000
	.align		4
        /*0004*/ 	.word	0xffffffff
	.align		4
        /*0008*/ 	.word	0x00000000
	.align		4
        /*000c*/ 	.word	0xfffffffe
	.align		4
        /*0010*/ 	.word	0x00000000
	.align		4
        /*0014*/ 	.word	0xfffffffd
	.align		4
        /*0018*/ 	.word	0x00000000
	.align		4
        /*001c*/ 	.word	0xfffffffc


//--------------------- .text.matmul_kernel       --------------------------
	.section	.text.matmul_kernel,"ax",@progbits
	.align	128
        .global         matmul_kernel
        .type           matmul_kernel,@function
        .size           matmul_kernel,(.L_x_3 - matmul_kernel)
        .other          matmul_kernel,@"STO_CUDA_ENTRY STV_DEFAULT"
matmul_kernel:
.text.matmul_kernel:
[----:B------:R-:W0:Y:S08]  /*0000*/  LDC R1, c[0x0][0x28] ;  /* 0x00000a00ff017b82 */ /* 0x000e300000000800 */
[----:B------:R-:W1:Y:S01]  /*0010*/  LDC.64 R2, c[0x0][0x228] ;  /* 0x00008a00ff027b82 */ /* 0x000e620000000a00 */
[----:B------:R-:W2:Y:S01]  /*0020*/  S2R R7, SR_CTAID.X ;  /* 0x0000000000077919 */ /* 0x000ea20000002500 */
[----:B0-----:R-:W-:Y:S01]  /*0030*/  VIADD R1, R1, 0xfffffbf0 ;  /* 0xfffffbf001017836 */ /* 0x001fe20000000000 */
[----:B------:R-:W-:Y:S01]  /*0040*/  UMOV UR12, 0x400 ;  /* 0x00000400000c7882 */ /* 0x000fe20000000000 */
[----:B------:R-:W-:Y:S01]  /*0050*/  ULDC.64 UR14, c[0x0][0x208] ;  /* 0x00008200000e7ab9 */ /* 0x000fe20000000a00 */
[----:B------:R-:W0:Y:S01]  /*0060*/  S2R R96, SR_TID.X ;  /* 0x0000000000607919 */ /* 0x000e220000002100 */
[----:B------:R-:W-:-:S02]  /*0070*/  CS2R R14, SRZ ;  /* 0x00000000000e7805 */ /* 0x000fc4000001ff00 */
[----:B------:R-:W-:Y:S01]  /*0080*/  CS2R R16, SRZ ;  /* 0x0000000000107805 */ /* 0x000fe2000001ff00 */
[----:B------:R-:W3:Y:S01]  /*0090*/  LDC R31, c[0x0][0x230] ;  /* 0x00008c00ff1f7b82 */ /* 0x000ee20000000800 */
[----:B------:R-:W-:Y:S02]  /*00a0*/  CS2R R18, SRZ ;  /* 0x0000000000127805 */ /* 0x000fe4000001ff00 */
[----:B------:R-:W-:Y:S02]  /*00b0*/  CS2R R32, SRZ ;  /* 0x0000000000207805 */ /* 0x000fe4000001ff00 */
[----:B------:R-:W-:Y:S02]  /*00c0*/  CS2R R34, SRZ ;  /* 0x0000000000227805 */ /* 0x000fe4000001ff00 */
[----:B------:R-:W-:Y:S02]  /*00d0*/  CS2R R36, SRZ ;  /* 0x0000000000247805 */ /* 0x000fe4000001ff00 */
[----:B------:R-:W-:-:S02]  /*00e0*/  CS2R R38, SRZ ;  /* 0x0000000000267805 */ /* 0x000fc4000001ff00 */
[----:B------:R-:W-:Y:S02]  /*00f0*/  CS2R R52, SRZ ;  /* 0x0000000000347805 */ /* 0x000fe4000001ff00 */
[----:B------:R-:W-:Y:S01]  /*0100*/  CS2R R54, SRZ ;  /* 0x0000000000367805 */ /* 0x000fe2000001ff00 */
[----:B------:R-:W4:Y:S01]  /*0110*/  S2UR UR4, SR_CgaCtaId ;  /* 0x00000000000479c3 */ /* 0x000f220000008800 */
[----:B------:R-:W-:Y:S02]  /*0120*/  CS2R R68, SRZ ;  /* 0x0000000000447805 */ /* 0x000fe4000001ff00 */
[----:B------:R-:W-:Y:S02]  /*0130*/  CS2R R70, SRZ ;  /* 0x0000000000467805 */ /* 0x000fe4000001ff00 */
[----:B------:R-:W-:Y:S02]  /*0140*/  CS2R R88, SRZ ;  /* 0x0000000000587805 */ /* 0x000fe4000001ff00 */
[----:B------:R-:W-:-:S02]  /*0150*/  CS2R R90, SRZ ;  /* 0x00000000005a7805 */ /* 0x000fc4000001ff00 */
[----:B------:R-:W-:Y:S02]  /*0160*/  CS2R R92, SRZ ;  /* 0x00000000005c7805 */ /* 0x000fe4000001ff00 */
[----:B------:R-:W-:Y:S01]  /*0170*/  CS2R R94, SRZ ;  /* 0x00000000005e7805 */ /* 0x000fe2000001ff00 */
[----:B-1----:R-:W-:-:S05]  /*0180*/  VIADD R0, R3, 0x1f ;  /* 0x0000001f03007836 */ /* 0x002fca0000000000 */
[----:B------:R-:W-:Y:S01]  /*0190*/  SHF.R.S32.HI R5, RZ, 0x1f, R0 ;  /* 0x0000001fff057819 */ /* 0x000fe20000011400 */
[----:B---3--:R-:W-:-:S03]  /*01a0*/  VIADD R31, R31, 0x3f ;  /* 0x0000003f1f1f7836 */ /* 0x008fc60000000000 */
[----:B------:R-:W-:Y:S02]  /*01b0*/  LEA.HI R5, R5, R0, RZ, 0x5 ;  /* 0x0000000005057211 */ /* 0x000fe400078f28ff */
[----:B--2---:R-:W-:Y:S02]  /*01c0*/  IABS R10, R7 ;  /* 0x00000007000a7213 */ /* 0x004fe40000000000 */
[----:B------:R-:W-:Y:S01]  /*01d0*/  SHF.R.S32.HI R5, RZ, 0x5, R5 ;  /* 0x00000005ff057819 */ /* 0x000fe20000011405 */
[----:B----4-:R-:W-:-:S04]  /*01e0*/  ULEA UR12, UR4, UR12, 0x18 ;  /* 0x0000000c040c7291 */ /* 0x010fc8000f8ec03f */
[----:B------:R-:W-:-:S05]  /*01f0*/  IMAD.SHL.U32 R6, R5, 0x8, RZ ;  /* 0x0000000805067824 */ /* 0x000fca00078e00ff */
[-C--:B------:R-:W-:Y:S02]  /*0200*/  IABS R9, R6.reuse ;  /* 0x0000000600097213 */ /* 0x080fe40000000000 */
[----:B------:R-:W-:Y:S02]  /*0210*/  IABS R12, R6 ;  /* 0x00000006000c7213 */ /* 0x000fe40000000000 */
[----:B------:R-:W1:Y:S08]  /*0220*/  I2F.RP R0, R9 ;  /* 0x0000000900007306 */ /* 0x000e700000209400 */
[----:B-1----:R-:W1:Y:S02]  /*0230*/  MUFU.RCP R0, R0 ;  /* 0x0000000000007308 */ /* 0x002e640000001000 */
[----:B-1----:R-:W-:-:S02]  /*0240*/  VIADD R4, R0, 0xffffffe ;  /* 0x0ffffffe00047836 */ /* 0x002fc40000000000 */
[----:B------:R-:W-:-:S04]  /*0250*/  IMAD.MOV R0, RZ, RZ, -R12 ;  /* 0x000000ffff007224 */ /* 0x000fc800078e0a0c */
[----:B------:R1:W2:Y:S02]  /*0260*/  F2I.FTZ.U32.TRUNC.NTZ R5, R4 ;  /* 0x0000000400057305 */ /* 0x0002a4000021f000 */
[----:B-1----:R-:W-:Y:S02]  /*0270*/  IMAD.MOV.U32 R4, RZ, RZ, RZ ;  /* 0x000000ffff047224 */ /* 0x002fe400078e00ff */
[----:B--2---:R-:W-:-:S04]  /*0280*/  IMAD.MOV R8, RZ, RZ, -R5 ;  /* 0x000000ffff087224 */ /* 0x004fc800078e0a05 */
[----:B------:R-:W-:Y:S02]  /*0290*/  IMAD R11, R8, R9, RZ ;  /* 0x00000009080b7224 */ /* 0x000fe400078e02ff */
[----:B------:R-:W-:Y:S02]  /*02a0*/  IMAD.MOV.U32 R8, RZ, RZ, R10 ;  /* 0x000000ffff087224 */ /* 0x000fe400078e000a */
[----:B------:R-:W-:-:S06]  /*02b0*/  IMAD.HI.U32 R5, R5, R11, R4 ;  /* 0x0000000b05057227 */ /* 0x000fcc00078e0004 */
[----:B------:R-:W-:-:S04]  /*02c0*/  IMAD.HI.U32 R5, R5, R8, RZ ;  /* 0x0000000805057227 */ /* 0x000fc800078e00ff */
[----:B------:R-:W-:-:S05]  /*02d0*/  IMAD R0, R5, R0, R8 ;  /* 0x0000000005007224 */ /* 0x000fca00078e0208 */
[----:B------:R-:W-:-:S13]  /*02e0*/  ISETP.GT.U32.AND P1, PT, R9, R0, PT ;  /* 0x000000000900720c */ /* 0x000fda0003f24070 */
[----:B------:R-:W-:Y:S02]  /*02f0*/  @!P1 IMAD.IADD R0, R0, 0x1, -R9 ;  /* 0x0000000100009824 */ /* 0x000fe400078e0a09 */
[----:B------:R-:W-:Y:S01]  /*0300*/  @!P1 VIADD R5, R5, 0x1 ;  /* 0x0000000105059836 */ /* 0x000fe20000000000 */
[----:B------:R-:W-:Y:S02]  /*0310*/  ISETP.NE.AND P1, PT, R6, RZ, PT ;  /* 0x000000ff0600720c */ /* 0x000fe40003f25270 */
[----:B------:R-:W-:Y:S02]  /*0320*/  ISETP.GE.U32.AND P0, PT, R0, R9, PT ;  /* 0x000000090000720c */ /* 0x000fe40003f06070 */
[----:B------:R-:W-:-:S04]  /*0330*/  LOP3.LUT R0, R7, R6, RZ, 0x3c, !PT ;  /* 0x0000000607007212 */ /* 0x000fc800078e3cff */
[----:B------:R-:W-:Y:S01]  /*0340*/  ISETP.GE.AND P2, PT, R0, RZ, PT ;  /* 0x000000ff0000720c */ /* 0x000fe20003f46270 */
[----:B------:R-:W-:-:S06]  /*0350*/  VIADD R0, R2, 0x1ff ;  /* 0x000001ff02007836 */ /* 0x000fcc0000000000 */
[----:B------:R-:W-:-:S04]  /*0360*/  @P0 VIADD R5, R5, 0x1 ;  /* 0x0000000105050836 */ /* 0x000fc80000000000 */
[----:B------:R-:W-:Y:S01]  /*0370*/  IMAD.MOV.U32 R4, RZ, RZ, R5 ;  /* 0x000000ffff047224 */ /* 0x000fe200078e0005 */
[----:B------:R-:W-:-:S03]  /*0380*/  SHF.R.S32.HI R5, RZ, 0x1f, R0 ;  /* 0x0000001fff057819 */ /* 0x000fc60000011400 */
[----:B------:R-:W-:Y:S01]  /*0390*/  @!P2 IMAD.MOV R4, RZ, RZ, -R4 ;  /* 0x000000ffff04a224 */ /* 0x000fe200078e0a04 */
[----:B------:R-:W-:Y:S02]  /*03a0*/  @!P1 LOP3.LUT R4, RZ, R6, RZ, 0x33, !PT ;  /* 0x00000006ff049212 */ /* 0x000fe400078e33ff */
[----:B------:R-:W-:-:S03]  /*03b0*/  LEA.HI R5, R5, R0, RZ, 0x9 ;  /* 0x0000000005057211 */ /* 0x000fc600078f48ff */
[----:B------:R-:W-:Y:S02]  /*03c0*/  IMAD.SHL.U32 R8, R4, 0x8, RZ ;  /* 0x0000000804087824 */ /* 0x000fe400078e00ff */
[----:B------:R-:W-:-:S03]  /*03d0*/  IMAD.MOV R4, RZ, RZ, -R4 ;  /* 0x000000ffff047224 */ /* 0x000fc600078e0a04 */
[----:B------:R-:W-:Y:S01]  /*03e0*/  LEA.HI.SX32 R5, R5, -R8, 0x17 ;  /* 0x8000000805057211 */ /* 0x000fe200078fbaff */
[----:B------:R-:W-:-:S03]  /*03f0*/  IMAD R6, R6, R4, R7 ;  /* 0x0000000406067224 */ /* 0x000fc600078e0207 */
[----:B------:R-:W-:Y:S02]  /*0400*/  VIMNMX R13, R5, 0x8, PT ;  /* 0x00000008050d7848 */ /* 0x000fe40003fe0100 */
[----:B------:R-:W-:Y:S02]  /*0410*/  IABS R11, R6 ;  /* 0x00000006000b7213 */ /* 0x000fe40000000000 */
[----:B------:R-:W-:-:S04]  /*0420*/  IABS R9, R13 ;  /* 0x0000000d00097213 */ /* 0x000fc80000000000 */
[----:B------:R-:W1:Y:S08]  /*0430*/  I2F.RP R0, R9 ;  /* 0x0000000900007306 */ /* 0x000e700000209400 */
[----:B-1----:R-:W1:Y:S02]  /*0440*/  MUFU.RCP R0, R0 ;  /* 0x0000000000007308 */ /* 0x002e640000001000 */
[----:B-1----:R-:W-:-:S06]  /*0450*/  VIADD R5, R0, 0xffffffe ;  /* 0x0ffffffe00057836 */ /* 0x002fcc0000000000 */
[----:B------:R-:W1:Y:S02]  /*0460*/  F2I.FTZ.U32.TRUNC.NTZ R5, R5 ;  /* 0x0000000500057305 */ /* 0x000e64000021f000 */
[----:B-1----:R-:W-:-:S04]  /*0470*/  IMAD.MOV R10, RZ, RZ, -R5 ;  /* 0x000000ffff0a7224 */ /* 0x002fc800078e0a05 */
[----:B------:R-:W-:Y:S01]  /*0480*/  IMAD.MOV.U32 R4, RZ, RZ, R10 ;  /* 0x000000ffff047224 */ /* 0x000fe200078e000a */
[----:B------:R-:W-:-:S03]  /*0490*/  IABS R10, R13 ;  /* 0x0000000d000a7213 */ /* 0x000fc60000000000 */
[----:B------:R-:W-:Y:S02]  /*04a0*/  IMAD R7, R4, R9, RZ ;  /* 0x0000000904077224 */ /* 0x000fe400078e02ff */
[----:B------:R-:W-:Y:S02]  /*04b0*/  IMAD.MOV.U32 R4, RZ, RZ, RZ ;  /* 0x000000ffff047224 */ /* 0x000fe400078e00ff */
[----:B------:R-:W-:Y:S02]  /*04c0*/  IMAD.MOV R0, RZ, RZ, -R10 ;  /* 0x000000ffff007224 */ /* 0x000fe400078e0a0a */
        /* <DEDUP_REMOVED lines=8> */
[----:B------:R-:W-:Y:S02]  /*0550*/  LOP3.LUT R0, R6, R13, RZ, 0x3c, !PT ;  /* 0x0000000d06007212 */ /* 0x000fe400078e3cff */
[----:B0-----:R-:W-:Y:S02]  /*0560*/  LOP3.LUT R9, R96, 0xff, RZ, 0xc0, !PT ;  /* 0x000000ff60097812 */ /* 0x001fe400078ec0ff */
[----:B------:R-:W-:-:S07]  /*0570*/  ISETP.GE.AND P2, PT, R0, RZ, PT ;  /* 0x000000ff0000720c */ /* 0x000fce0003f46270 */
[----:B------:R-:W-:Y:S01]  /*0580*/  @P0 VIADD R4, R4, 0x1 ;  /* 0x0000000104040836 */ /* 0x000fe20000000000 */
[----:B------:R-:W-:-:S05]  /*0590*/  ISETP.GE.AND P0, PT, R31, 0x40, PT ;  /* 0x000000401f00780c */ /* 0x000fca0003f06270 */
[----:B------:R-:W-:Y:S01]  /*05a0*/  @!P2 IMAD.MOV R4, RZ, RZ, -R4 ;  /* 0x000000ffff04a224 */ /* 0x000fe200078e0a04 */
[----:B------:R-:W-:-:S05]  /*05b0*/  @!P1 LOP3.LUT R4, RZ, R13, RZ, 0x33, !PT ;  /* 0x0000000dff049212 */ /* 0x000fca00078e33ff */
[----:B------:R-:W-:Y:S02]  /*05c0*/  IMAD.MOV R0, RZ, RZ, -R4 ;  /* 0x000000ffff007224 */ /* 0x000fe400078e0a04 */
[----:B------:R-:W-:Y:S02]  /*05d0*/  IMAD.SHL.U32 R20, R4, 0x20, RZ ;  /* 0x0000002004147824 */ /* 0x000fe400078e00ff */
[----:B------:R-:W-:Y:S01]  /*05e0*/  IMAD R0, R13, R0, R6 ;  /* 0x000000000d007224 */ /* 0x000fe200078e0206 */
[----:B------:R-:W-:-:S03]  /*05f0*/  CS2R R12, SRZ ;  /* 0x00000000000c7805 */ /* 0x000fc6000001ff00 */
[----:B------:R-:W-:-:S04]  /*0600*/  IMAD.IADD R0, R8, 0x1, R0 ;  /* 0x0000000108007824 */ /* 0x000fc800078e0200 */
[----:B------:R-:W-:-:S04]  /*0610*/  IMAD R98, R0, 0x200, R9 ;  /* 0x0000020000627824 */ /* 0x000fc800078e0209 */
[----:B------:R-:W-:Y:S01]  /*0620*/  VIADD R97, R98, 0x100 ;  /* 0x0000010062617836 */ /* 0x000fe20000000000 */
[----:B------:R0:W-:Y:S04]  /*0630*/  STL [R1+0x348], R98 ;  /* 0x0003486201007387 */ /* 0x0001e80000100800 */
[----:B------:R0:W-:Y:S04]  /*0640*/  STL [R1+0x344], R20 ;  /* 0x0003441401007387 */ /* 0x0001e80000100800 */
[----:B------:R0:W-:Y:S01]  /*0650*/  STL [R1+0x34c], R97 ;  /* 0x00034c6101007387 */ /* 0x0001e20000100800 */
[----:B------:R-:W-:Y:S05]  /*0660*/  @!P0 BRA `(.L_x_0) ;  /* 0x0000009c00408947 */ /* 0x000fea0003800000 */
[----:B------:R-:W-:Y:S01]  /*0670*/  IABS R15, R2 ;  /* 0x00000002000f7213 */ /* 0x000fe20000000000 */
[----:B------:R-:W-:Y:S01]  /*0680*/  ULDC UR13, c[0x0][0x23c] ;  /* 0x00008f00000d7ab9 */ /* 0x000fe20000000800 */
[----:B------:R-:W-:Y:S01]  /*0690*/  IABS R17, R3 ;  /* 0x0000000300117213 */ /* 0x000fe20000000000 */
[----:B------:R-:W-:Y:S01]  /*06a0*/  ULDC UR4, c[0x0][0x234] ;  /* 0x00008d0000047ab9 */ /* 0x000fe20000000800 */
[----:B------:R-:W1:Y:S01]  /*06b0*/  I2F.RP R0, R15 ;  /* 0x0000000f00007306 */ /* 0x000e620000209400 */
[--C-:B------:R-:W-:Y:S01]  /*06c0*/  SHF.R.U32.HI R11, RZ, 0x5, R96.reuse ;  /* 0x00000005ff0b7819 */ /* 0x100fe20000011660 */
[----:B------:R-:W-:Y:S01]  /*06d0*/  ULDC.64 UR8, c[0x0][0x218] ;  /* 0x0000860000087ab9 */ /* 0x000fe20000000a00 */
[----:B------:R-:W-:Y:S01]  /*06e0*/  SHF.R.U32.HI R10, RZ, 0x6, R96 ;  /* 0x00000006ff0a7819 */ /* 0x000fe20000011660 */
[----:B------:R-:W-:Y:S01]  /*06f0*/  ULDC.64 UR6, c[0x0][0x210] ;  /* 0x0000840000067ab9 */ /* 0x000fe20000000a00 */
[----:B------:R-:W-:Y:S01]  /*0700*/  R2UR UR24, R11 ;  /* 0x000000000b1872ca */ /* 0x000fe200000e0000 */
[----:B------:R-:W-:Y:S01]  /*0710*/  UIADD3 UR5, UR12, 0x10000, URZ ;  /* 0x000100000c057890 */ /* 0x000fe2000fffe03f */
[----:B------:R-:W-:Y:S01]  /*0720*/  ISETP.GE.AND P4, PT, R97, RZ, PT ;  /* 0x000000ff6100720c */ /* 0x000fe20003f86270 */
[----:B------:R-:W2:Y:S01]  /*0730*/  I2F.RP R8, R17 ;  /* 0x0000001100087306 */ /* 0x000ea20000209400 */
[C---:B------:R-:W-:Y:S01]  /*0740*/  LOP3.LUT R151, R96.reuse, 0xc0, RZ, 0xc0, !PT ;  /* 0x000000c060977812 */ /* 0x040fe200078ec0ff */
[----:B------:R-:W-:Y:S01]  /*0750*/  USHF.R.U32.HI UR5, URZ, 0x4, UR5 ;  /* 0x000000043f057899 */ /* 0x000fe20008011605 */
[----:B------:R-:W-:-:S02]  /*0760*/  LOP3.LUT R152, R96, 0x3f, RZ, 0xc0, !PT ;  /* 0x0000003f60987812 */ /* 0x000fc400078ec0ff */
[----:B------:R-:W-:Y:S02]  /*0770*/  CS2R R72, SRZ ;  /* 0x0000000000487805 */ /* 0x000fe4000001ff00 */
[----:B------:R-:W-:Y:S01]  /*0780*/  CS2R R74, SRZ ;  /* 0x00000000004a7805 */ /* 0x000fe2000001ff00 */
[----:B------:R-:W-:Y:S01]  /*0790*/  USGXT.U32 UR10, UR5, 0xe ;  /* 0x0000000e050a789a */ /* 0x000fe20008000000 */
[----:B------:R-:W-:Y:S01]  /*07a0*/  CS2R R76, SRZ ;  /* 0x00000000004c7805 */ /* 0x000fe2000001ff00 */
[----:B-1----:R-:W1:Y:S01]  /*07b0*/  MUFU.RCP R0, R0 ;  /* 0x0000000000007308 */ /* 0x002e620000001000 */
[----:B------:R-:W-:Y:S02]  /*07c0*/  CS2R R78, SRZ ;  /* 0x00000000004e7805 */ /* 0x000fe4000001ff00 */
[----:B------:R-:W-:Y:S02]  /*07d0*/  CS2R R80, SRZ ;  /* 0x0000000000507805 */ /* 0x000fe4000001ff00 */
[----:B------:R-:W-:-:S02]  /*07e0*/  CS2R R82, SRZ ;  /* 0x0000000000527805 */ /* 0x000fc4000001ff00 */
[----:B------:R-:W-:Y:S02]  /*07f0*/  CS2R R84, SRZ ;  /* 0x0000000000547805 */ /* 0x000fe4000001ff00 */
[----:B------:R-:W-:Y:S02]  /*0800*/  CS2R R86, SRZ ;  /* 0x0000000000567805 */ /* 0x000fe4000001ff00 */
[----:B------:R-:W-:Y:S02]  /*0810*/  CS2R R56, SRZ ;  /* 0x0000000000387805 */ /* 0x000fe4000001ff00 */
[----:B------:R-:W-:Y:S01]  /*0820*/  CS2R R58, SRZ ;  /* 0x00000000003a7805 */ /* 0x000fe2000001ff00 */
[----:B--2---:R-:W2:Y:S01]  /*0830*/  MUFU.RCP R8, R8 ;  /* 0x0000000800087308 */ /* 0x004ea20000001000 */
[----:B------:R-:W-:Y:S02]  /*0840*/  CS2R R60, SRZ ;  /* 0x00000000003c7805 */ /* 0x000fe4000001ff00 */
[----:B------:R-:W-:-:S02]  /*0850*/  CS2R R62, SRZ ;  /* 0x00000000003e7805 */ /* 0x000fc4000001ff00 */
[----:B------:R-:W-:Y:S02]  /*0860*/  CS2R R64, SRZ ;  /* 0x0000000000407805 */ /* 0x000fe4000001ff00 */
[----:B------:R-:W-:Y:S02]  /*0870*/  CS2R R66, SRZ ;  /* 0x0000000000427805 */ /* 0x000fe4000001ff00 */
[----:B------:R-:W-:Y:S02]  /*0880*/  CS2R R68, SRZ ;  /* 0x0000000000447805 */ /* 0x000fe4000001ff00 */
[----:B------:R-:W-:Y:S02]  /*0890*/  CS2R R70, SRZ ;  /* 0x0000000000467805 */ /* 0x000fe4000001ff00 */
[----:B------:R-:W-:Y:S02]  /*08a0*/  CS2R R40, SRZ ;  /* 0x0000000000287805 */ /* 0x000fe4000001ff00 */
[----:B------:R-:W-:Y:S01]  /*08b0*/  CS2R R42, SRZ ;  /* 0x00000000002a7805 */ /* 0x000fe2000001ff00 */
[----:B-1----:R-:W-:Y:S01]  /*08c0*/  VIADD R4, R0, 0xffffffe ;  /* 0x0ffffffe00047836 */ /* 0x002fe20000000000 */
[----:B------:R-:W-:-:S02]  /*08d0*/  SGXT.U32 R0, R10, 0x2 ;  /* 0x000000020a00781a */ /* 0x000fc40000000000 */
[----:B------:R-:W-:Y:S02]  /*08e0*/  CS2R R44, SRZ ;  /* 0x00000000002c7805 */ /* 0x000fe4000001ff00 */
[----:B------:R-:W-:Y:S01]  /*08f0*/  IABS R10, R98 ;  /* 0x00000062000a7213 */ /* 0x000fe20000000000 */
[----:B------:R1:W3:Y:S01]  /*0900*/  F2I.FTZ.U32.TRUNC.NTZ R5, R4 ;  /* 0x0000000400057305 */ /* 0x0002e2000021f000 */
[----:B------:R-:W-:Y:S02]  /*0910*/  LOP3.LUT R23, R20, R0, RZ, 0xfc, !PT ;  /* 0x0000000014177212 */ /* 0x000fe400078efcff */
[----:B------:R-:W-:Y:S02]  /*0920*/  CS2R R46, SRZ ;  /* 0x00000000002e7805 */ /* 0x000fe4000001ff00 */
[----:B------:R-:W-:Y:S01]  /*0930*/  CS2R R48, SRZ ;  /* 0x0000000000307805 */ /* 0x000fe2000001ff00 */
[----:B--2---:R-:W-:Y:S01]  /*0940*/  VIADD R6, R8, 0xffffffe ;  /* 0x0ffffffe08067836 */ /* 0x004fe20000000000 */
[----:B------:R-:W-:-:S02]  /*0950*/  LOP3.LUT R25, R23, 0x1c, RZ, 0xfc, !PT ;  /* 0x0000001c17197812 */ /* 0x000fc400078efcff */
[----:B------:R-:W-:Y:S02]  /*0960*/  CS2R R50, SRZ ;  /* 0x0000000000327805 */ /* 0x000fe4000001ff00 */
[C---:B------:R-:W-:Y:S01]  /*0970*/  LOP3.LUT R26, R23.reuse, 0x18, RZ, 0xfc, !PT ;  /* 0x00000018171a7812 */ /* 0x040fe200078efcff */
[----:B------:R2:W4:Y:S01]  /*0980*/  F2I.FTZ.U32.TRUNC.NTZ R7, R6 ;  /* 0x0000000600077305 */ /* 0x000522000021f000 */
[----:B-1----:R-:W-:Y:S01]  /*0990*/  IMAD.MOV.U32 R4, RZ, RZ, RZ ;  /* 0x000000ffff047224 */ /* 0x002fe200078e00ff */
[C---:B------:R-:W-:Y:S02]  /*09a0*/  LOP3.LUT R27, R23.reuse, 0x14, RZ, 0xfc, !PT ;  /* 0x00000014171b7812 */ /* 0x040fe400078efcff */
[----:B------:R-:W-:Y:S02]  /*09b0*/  CS2R R52, SRZ ;  /* 0x0000000000347805 */ /* 0x000fe4000001ff00 */
[----:B------:R-:W-:Y:S02]  /*09c0*/  LOP3.LUT R29, R23, 0xc, RZ, 0xfc, !PT ;  /* 0x0000000c171d7812 */ /* 0x000fe400078efcff */
[----:B------:R-:W-:-:S02]  /*09d0*/  CS2R R54, SRZ ;  /* 0x0000000000367805 */ /* 0x000fc4000001ff00 */
[C---:B------:R-:W-:Y:S01]  /*09e0*/  LOP3.LUT R30, R23.reuse, 0x8, RZ, 0xfc, !PT ;  /* 0x00000008171e7812 */ /* 0x040fe200078efcff */
[--C-:B---3--:R-:W-:Y:S01]  /*09f0*/  IMAD.MOV R12, RZ, RZ, -R5.reuse ;  /* 0x000000ffff0c7224 */ /* 0x108fe200078e0a05 */
[----:B------:R-:W-:Y:S01]  /*0a00*/  IABS R16, R29 ;  /* 0x0000001d00107213 */ /* 0x000fe20000000000 */
[----:B--2---:R-:W-:Y:S01]  /*0a10*/  IMAD.MOV.U32 R6, RZ, RZ, RZ ;  /* 0x000000ffff067224 */ /* 0x004fe200078e00ff */
[----:B------:R-:W-:Y:S01]  /*0a20*/  LOP3.LUT R28, R23, 0x10, RZ, 0xfc, !PT ;  /* 0x00000010171c7812 */ /* 0x000fe200078efcff */
[----:B------:R-:W-:Y:S01]  /*0a30*/  IMAD R11, R12, R15, RZ ;  /* 0x0000000f0c0b7224 */ /* 0x000fe200078e02ff */
[----:B------:R-:W-:Y:S02]  /*0a40*/  IABS R12, R25 ;  /* 0x00000019000c7213 */ /* 0x000fe40000000000 */
[----:B------:R-:W-:Y:S02]  /*0a50*/  CS2R R36, SRZ ;  /* 0x0000000000247805 */ /* 0x000fe4000001ff00 */
[----:B------:R-:W-:Y:S01]  /*0a60*/  IABS R19, R30 ;  /* 0x0000001e00137213 */ /* 0x000fe20000000000 */
[----:B------:R-:W-:Y:S01]  /*0a70*/  IMAD.HI.U32 R4, R5, R11, R4 ;  /* 0x0000000b05047227 */ /* 0x000fe200078e0004 */
[----:B------:R-:W-:-:S02]  /*0a80*/  IABS R11, R97 ;  /* 0x00000061000b7213 */ /* 0x000fc40000000000 */
[----:B------:R-:W-:Y:S02]  /*0a90*/  CS2R R38, SRZ ;  /* 0x0000000000267805 */ /* 0x000fe4000001ff00 */
[----:B------:R-:W-:Y:S01]  /*0aa0*/  LOP3.LUT R32, R23, 0x4, RZ, 0xfc, !PT ;  /* 0x0000000417207812 */ /* 0x000fe200078efcff */
[----:B----4-:R-:W-:Y:S01]  /*0ab0*/  IMAD.MOV R8, RZ, RZ, -R7 ;  /* 0x000000ffff087224 */ /* 0x010fe200078e0a07 */
[----:B------:R-:W-:Y:S01]  /*0ac0*/  IABS R14, R28 ;  /* 0x0000001c000e7213 */ /* 0x000fe20000000000 */
[C---:B------:R-:W-:Y:S01]  /*0ad0*/  IMAD.HI.U32 R0, R4.reuse, R10, RZ ;  /* 0x0000000a04007227 */ /* 0x040fe200078e00ff */
[----:B------:R-:W-:Y:S01]  /*0ae0*/  IABS R21, R32 ;  /* 0x0000002000157213 */ /* 0x000fe20000000000 */
[----:B------:R-:W-:Y:S01]  /*0af0*/  UMOV UR11, 0x40000040 ;  /* 0x40000040000b7882 */ /* 0x000fe20000000000 */
[----:B------:R-:W-:Y:S01]  /*0b00*/  IABS R24, R23 ;  /* 0x0000001700187213 */ /* 0x000fe20000000000 */
[----:B------:R-:W-:-:S04]  /*0b10*/  IMAD.HI.U32 R4, R4, R11, RZ ;  /* 0x0000000b04047227 */ /* 0x000fc800078e00ff */
[----:B------:R-:W-:Y:S02]  /*0b20*/  IMAD.MOV R4, RZ, RZ, -R4 ;  /* 0x000000ffff047224 */ /* 0x000fe400078e0a04 */
[----:B------:R-:W-:Y:S02]  /*0b30*/  IMAD.MOV R0, RZ, RZ, -R0 ;  /* 0x000000ffff007224 */ /* 0x000fe400078e0a00 */
[C---:B------:R-:W-:Y:S02]  /*0b40*/  IMAD R4, R15.reuse, R4, R11 ;  /* 0x000000040f047224 */ /* 0x040fe400078e020b */
[C---:B------:R-:W-:Y:S01]  /*0b50*/  IMAD R0, R15.reuse, R0, R10 ;  /* 0x000000000f007224 */ /* 0x040fe200078e020a */
[----:B------:R-:W-:Y:S01]  /*0b60*/  IABS R10, R27 ;  /* 0x0000001b000a7213 */ /* 0x000fe20000000000 */
[----:B------:R-:W-:Y:S01]  /*0b70*/  IMAD R13, R8, R17, RZ ;  /* 0x00000011080d7224 */ /* 0x000fe200078e02ff */
[C---:B------:R-:W-:Y:S02]  /*0b80*/  ISETP.GT.U32.AND P1, PT, R15.reuse, R4, PT ;  /* 0x000000040f00720c */ /* 0x040fe40003f24070 */
[----:B------:R-:W-:Y:S01]  /*0b90*/  ISETP.GT.U32.AND P0, PT, R15, R0, PT ;  /* 0x000000000f00720c */ /* 0x000fe20003f04070 */
[----:B------:R-:W-:Y:S01]  /*0ba0*/  IMAD.HI.U32 R6, R7, R13, R6 ;  /* 0x0000000d07067227 */ /* 0x000fe200078e0006 */
[----:B------:R-:W-:-:S02]  /*0bb0*/  IABS R13, R26 ;  /* 0x0000001a000d7213 */ /* 0x000fc40000000000 */
[----:B------:R-:W-:-:S03]  /*0bc0*/  SHF.R.S32.HI R8, RZ, 0x1f, R31 ;  /* 0x0000001fff087819 */ /* 0x000fc6000001141f */
[----:B------:R-:W-:Y:S01]  /*0bd0*/  IMAD.HI.U32 R5, R6, R12, RZ ;  /* 0x0000000c06057227 */ /* 0x000fe200078e00ff */
[----:B------:R-:W-:-:S03]  /*0be0*/  LEA.HI R31, R8, R31, RZ, 0x6 ;  /* 0x0000001f081f7211 */ /* 0x000fc600078f30ff */
[----:B------:R-:W-:Y:S02]  /*0bf0*/  @!P1 IMAD.IADD R4, R4, 0x1, -R15 ;  /* 0x0000000104049824 */ /* 0x000fe400078e0a0f */
[----:B------:R-:W-:-:S03]  /*0c00*/  IMAD.HI.U32 R7, R6, R13, RZ ;  /* 0x0000000d06077227 */ /* 0x000fc600078e00ff */
[----:B------:R-:W-:Y:S01]  /*0c10*/  ISETP.GT.U32.AND P2, PT, R15, R4, PT ;  /* 0x000000040f00720c */ /* 0x000fe20003f44070 */
[----:B------:R-:W-:Y:S02]  /*0c20*/  IMAD.MOV R5, RZ, RZ, -R5 ;  /* 0x000000ffff057224 */ /* 0x000fe400078e0a05 */
[----:B------:R-:W-:Y:S01]  /*0c30*/  @!P0 IMAD.IADD R0, R0, 0x1, -R15 ;  /* 0x0000000100008824 */ /* 0x000fe200078e0a0f */
[----:B------:R-:W-:Y:S01]  /*0c40*/  ISETP.GE.AND P0, PT, R98, RZ, PT ;  /* 0x000000ff6200720c */ /* 0x000fe20003f06270 */
[----:B------:R-:W-:Y:S02]  /*0c50*/  IMAD.MOV R8, RZ, RZ, -R7 ;  /* 0x000000ffff087224 */ /* 0x000fe400078e0a07 */
[----:B------:R-:W-:Y:S01]  /*0c60*/  IMAD R7, R17, R5, R12 ;  /* 0x0000000511077224 */ /* 0x000fe200078e020c */
[----:B------:R-:W-:Y:S01]  /*0c70*/  ISETP.GT.U32.AND P1, PT, R15, R0, PT ;  /* 0x000000000f00720c */ /* 0x000fe20003f24070 */
[----:B------:R-:W-:-:S04]  /*0c80*/  IMAD.HI.U32 R5, R6, R10, RZ ;  /* 0x0000000a06057227 */ /* 0x000fc800078e00ff */
[----:B------:R-:W-:-:S04]  /*0c90*/  IMAD.HI.U32 R11, R6, R16, RZ ;  /* 0x00000010060b7227 */ /* 0x000fc800078e00ff */
[----:B------:R-:W-:Y:S02]  /*0ca0*/  IMAD.MOV R5, RZ, RZ, -R5 ;  /* 0x000000ffff057224 */ /* 0x000fe400078e0a05 */
[----:B------:R-:W-:Y:S02]  /*0cb0*/  IMAD R8, R17, R8, R13 ;  /* 0x0000000811087224 */ /* 0x000fe400078e020d */
[----:B------:R-:W-:-:S03]  /*0cc0*/  IMAD.HI.U32 R12, R6, R19, RZ ;  /* 0x00000013060c7227 */ /* 0x000fc600078e00ff */
[C---:B------:R-:W-:Y:S01]  /*0cd0*/  ISETP.GT.U32.AND P6, PT, R17.reuse, R8, PT ;  /* 0x000000081100720c */ /* 0x040fe20003fc4070 */
[----:B------:R-:W-:Y:S02]  /*0ce0*/  IMAD.MOV R18, RZ, RZ, -R11 ;  /* 0x000000ffff127224 */ /* 0x000fe400078e0a0b */
[----:B------:R-:W-:Y:S02]  /*0cf0*/  IMAD R10, R17, R5, R10 ;  /* 0x00000005110a7224 */ /* 0x000fe400078e020a */
[----:B------:R-:W-:-:S03]  /*0d00*/  IMAD.HI.U32 R5, R6, R14, RZ ;  /* 0x0000000e06057227 */ /* 0x000fc600078e00ff */
[C---:B------:R-:W-:Y:S01]  /*0d10*/  ISETP.GT.U32.AND P3, PT, R17.reuse, R10, PT ;  /* 0x0000000a1100720c */ /* 0x040fe20003f64070 */
[----:B0-----:R-:W-:Y:S02]  /*0d20*/  IMAD.MOV R20, RZ, RZ, -R12 ;  /* 0x000000ffff147224 */ /* 0x001fe400078e0a0c */
[----:B------:R-:W-:Y:S01]  /*0d30*/  @!P2 IMAD.IADD R4, R4, 0x1, -R15 ;  /* 0x000000010404a824 */ /* 0x000fe200078e0a0f */
[C---:B------:R-:W-:Y:S01]  /*0d40*/  ISETP.GT.U32.AND P2, PT, R17.reuse, R7, PT ;  /* 0x000000071100720c */ /* 0x040fe20003f44070 */
[----:B------:R-:W-:Y:S02]  /*0d50*/  IMAD R12, R17, R18, R16 ;  /* 0x00000012110c7224 */ /* 0x000fe400078e0210 */
[----:B------:R-:W-:-:S04]  /*0d60*/  IMAD.HI.U32 R13, R6, R21, RZ ;  /* 0x00000015060d7227 */ /* 0x000fc800078e00ff */
[----:B------:R-:W-:Y:S02]  /*0d70*/  IMAD.MOV.U32 R16, RZ, RZ, R24 ;  /* 0x000000ffff107224 */ /* 0x000fe400078e0018 */
[----:B------:R-:W-:Y:S02]  /*0d80*/  IMAD.MOV R5, RZ, RZ, -R5 ;  /* 0x000000ffff057224 */ /* 0x000fe400078e0a05 */
[----:B------:R-:W-:Y:S01]  /*0d90*/  @!P1 IMAD.IADD R0, R0, 0x1, -R15 ;  /* 0x0000000100009824 */ /* 0x000fe200078e0a0f */
[----:B------:R-:W-:Y:S01]  /*0da0*/  ISETP.NE.AND P1, PT, R2, RZ, PT ;  /* 0x000000ff0200720c */ /* 0x000fe20003f25270 */
[----:B------:R-:W-:Y:S02]  /*0db0*/  IMAD.MOV R22, RZ, RZ, -R13 ;  /* 0x000000ffff167224 */ /* 0x000fe400078e0a0d */
[----:B------:R-:W-:-:S04]  /*0dc0*/  IMAD.HI.U32 R6, R6, R16, RZ ;  /* 0x0000001006067227 */ /* 0x000fc800078e00ff */
[C---:B------:R-:W-:Y:S01]  /*0dd0*/  IMAD R11, R17.reuse, R5, R14 ;  /* 0x00000005110b7224 */ /* 0x040fe200078e020e */
[----:B------:R-:W-:Y:S01]  /*0de0*/  LOP3.LUT R5, RZ, R2, RZ, 0x33, !PT ;  /* 0x00000002ff057212 */ /* 0x000fe200078e33ff */
[----:B------:R-:W-:Y:S01]  /*0df0*/  @!P0 IMAD.MOV R0, RZ, RZ, -R0 ;  /* 0x000000ffff008224 */ /* 0x000fe200078e0a00 */
[C---:B------:R-:W-:Y:S01]  /*0e00*/  ISETP.GT.U32.AND P0, PT, R17.reuse, R12, PT ;  /* 0x0000000c1100720c */ /* 0x040fe20003f04070 */
[----:B------:R-:W-:Y:S01]  /*0e10*/  @!P4 IMAD.MOV R4, RZ, RZ, -R4 ;  /* 0x000000ffff04c224 */ /* 0x000fe200078e0a04 */
[C---:B------:R-:W-:Y:S01]  /*0e20*/  ISETP.GT.U32.AND P5, PT, R17.reuse, R11, PT ;  /* 0x0000000b1100720c */ /* 0x040fe20003fa4070 */
[----:B------:R-:W-:Y:S01]  /*0e30*/  IMAD R13, R17, R20, R19 ;  /* 0x00000014110d7224 */ /* 0x000fe200078e0213 */
[----:B------:R-:W-:Y:S01]  /*0e40*/  SEL R15, R5, R0, !P1 ;  /* 0x00000000050f7207 */ /* 0x000fe20004800000 */
[----:B------:R-:W-:Y:S01]  /*0e50*/  IMAD R14, R17, R22, R21 ;  /* 0x00000016110e7224 */ /* 0x000fe200078e0215 */
[----:B------:R-:W-:Y:S01]  /*0e60*/  SEL R4, R5, R4, !P1 ;  /* 0x0000000405047207 */ /* 0x000fe20004800000 */
[----:B------:R-:W-:Y:S01]  /*0e70*/  IMAD.MOV R6, RZ, RZ, -R6 ;  /* 0x000000ffff067224 */ /* 0x000fe200078e0a06 */
[----:B------:R-:W-:Y:S01]  /*0e80*/  ISETP.GT.U32.AND P1, PT, R17, R13, PT ;  /* 0x0000000d1100720c */ /* 0x000fe20003f24070 */
[----:B------:R-:W-:Y:S01]  /*0e90*/  @!P2 IMAD.IADD R7, R7, 0x1, -R17 ;  /* 0x000000010707a824 */ /* 0x000fe200078e0a11 */
[C---:B------:R-:W-:Y:S01]  /*0ea0*/  ISETP.GT.U32.AND P2, PT, R17.reuse, R14, PT ;  /* 0x0000000e1100720c */ /* 0x040fe20003f44070 */
[C---:B------:R-:W-:Y:S01]  /*0eb0*/  IMAD R2, R17.reuse, R6, R16 ;  /* 0x0000000611027224 */ /* 0x040fe200078e0210 */
[----:B------:R-:W-:Y:S01]  /*0ec0*/  SHF.R.U32.HI R5, RZ, 0x2, R151 ;  /* 0x00000002ff057819 */ /* 0x000fe20000011697 */
[--C-:B------:R-:W-:Y:S01]  /*0ed0*/  @!P6 IMAD.IADD R8, R8, 0x1, -R17.reuse ;  /* 0x000000010808e824 */ /* 0x100fe200078e0a11 */
[C---:B------:R-:W-:Y:S01]  /*0ee0*/  ISETP.GT.U32.AND P6, PT, R17.reuse, R7, PT ;  /* 0x000000071100720c */ /* 0x040fe20003fc4070 */
[--C-:B------:R-:W-:Y:S01]  /*0ef0*/  @!P3 IMAD.IADD R10, R10, 0x1, -R17.reuse ;  /* 0x000000010a0ab824 */ /* 0x100fe200078e0a11 */
[----:B------:R-:W-:Y:S01]  /*0f00*/  ISETP.GT.U32.AND P4, PT, R17, R2, PT ;  /* 0x000000021100720c */ /* 0x000fe20003f84070 */
[--C-:B------:R-:W-:Y:S01]  /*0f10*/  @!P5 IMAD.IADD R11, R11, 0x1, -R17.reuse ;  /* 0x000000010b0bd824 */ /* 0x100fe200078e0a11 */
[----:B------:R-:W-:Y:S01]  /*0f20*/  ISETP.GT.U32.AND P3, PT, R17, R8, PT ;  /* 0x000000081100720c */ /* 0x000fe20003f64070 */
[--C-:B------:R-:W-:Y:S01]  /*0f30*/  @!P0 IMAD.IADD R12, R12, 0x1, -R17.reuse ;  /* 0x000000010c0c8824 */ /* 0x100fe200078e0a11 */
[----:B------:R-:W-:Y:S01]  /*0f40*/  ISETP.GE.AND P5, PT, R25, RZ, PT ;  /* 0x000000ff1900720c */ /* 0x000fe20003fa6270 */
[--C-:B------:R-:W-:Y:S01]  /*0f50*/  @!P1 IMAD.IADD R13, R13, 0x1, -R17.reuse ;  /* 0x000000010d0d9824 */ /* 0x100fe200078e0a11 */
[C---:B------:R-:W-:Y:S01]  /*0f60*/  ISETP.GT.U32.AND P1, PT, R17.reuse, R10, PT ;  /* 0x0000000a1100720c */ /* 0x040fe20003f24070 */
[--C-:B------:R-:W-:Y:S01]  /*0f70*/  @!P2 IMAD.IADD R14, R14, 0x1, -R17.reuse ;  /* 0x000000010e0ea824 */ /* 0x100fe200078e0a11 */
[----:B------:R-:W-:Y:S01]  /*0f80*/  ISETP.GT.U32.AND P2, PT, R17, R11, PT ;  /* 0x0000000b1100720c */ /* 0x000fe20003f44070 */
[----:B------:R-:W-:Y:S01]  /*0f90*/  IMAD.SHL.U32 R0, R9, 0x2, RZ ;  /* 0x0000000209007824 */ /* 0x000fe200078e00ff */
[----:B------:R-:W-:Y:S01]  /*0fa0*/  ISETP.GE.AND P0, PT, R26, RZ, PT ;  /* 0x000000ff1a00720c */ /* 0x000fe20003f06270 */
[--C-:B------:R-:W-:Y:S01]  /*0fb0*/  @!P6 IMAD.IADD R7, R7, 0x1, -R17.reuse ;  /* 0x000000010707e824 */ /* 0x100fe200078e0a11 */
[C---:B------:R-:W-:Y:S01]  /*0fc0*/  ISETP.GT.U32.AND P6, PT, R17.reuse, R14, PT ;  /* 0x0000000e1100720c */ /* 0x040fe20003fc4070 */
[--C-:B------:R-:W-:Y:S01]  /*0fd0*/  @!P4 IMAD.IADD R2, R2, 0x1, -R17.reuse ;  /* 0x000000010202c824 */ /* 0x100fe200078e0a11 */
[C---:B------:R-:W-:Y:S01]  /*0fe0*/  ISETP.GT.U32.AND P4, PT, R17.reuse, R13, PT ;  /* 0x0000000d1100720c */ /* 0x040fe20003f84070 */
[----:B------:R-:W-:Y:S01]  /*0ff0*/  @!P3 IMAD.IADD R8, R8, 0x1, -R17 ;  /* 0x000000010808b824 */ /* 0x000fe200078e0a11 */
[C---:B------:R-:W-:Y:S01]  /*1000*/  ISETP.GT.U32.AND P3, PT, R17.reuse, R12, PT ;  /* 0x0000000c1100720c */ /* 0x040fe20003f64070 */
[----:B------:R-:W-:Y:S01]  /*1010*/  @!P5 IMAD.MOV R7, RZ, RZ, -R7 ;  /* 0x000000ffff07d224 */ /* 0x000fe200078e0a07 */
[----:B------:R-:W-:Y:S01]  /*1020*/  ISETP.GT.U32.AND P5, PT, R17, R2, PT ;  /* 0x000000021100720c */ /* 0x000fe20003fa4070 */
[--C-:B------:R-:W-:Y:S01]  /*1030*/  @!P1 IMAD.IADD R10, R10, 0x1, -R17.reuse ;  /* 0x000000010a0a9824 */ /* 0x100fe200078e0a11 */
[----:B------:R-:W-:Y:S01]  /*1040*/  ISETP.GE.AND P1, PT, R27, RZ, PT ;  /* 0x000000ff1b00720c */ /* 0x000fe20003f26270 */
[--C-:B------:R-:W-:Y:S01]  /*1050*/  @!P2 IMAD.IADD R11, R11, 0x1, -R17.reuse ;  /* 0x000000010b0ba824 */ /* 0x100fe200078e0a11 */
[----:B------:R-:W-:Y:S01]  /*1060*/  ISETP.GE.AND P2, PT, R28, RZ, PT ;  /* 0x000000ff1c00720c */ /* 0x000fe20003f46270 */
[----:B------:R-:W-:Y:S01]  /*1070*/  @!P0 IMAD.MOV R8, RZ, RZ, -R8 ;  /* 0x000000ffff088224 */ /* 0x000fe200078e0a08 */
[----:B------:R-:W-:Y:S01]  /*1080*/  ISETP.GE.AND P0, PT, R23, RZ, PT ;  /* 0x000000ff1700720c */ /* 0x000fe20003f06270 */
[--C-:B------:R-:W-:Y:S01]  /*1090*/  @!P6 IMAD.IADD R14, R14, 0x1, -R17.reuse ;  /* 0x000000010e0ee824 */ /* 0x100fe200078e0a11 */
[----:B------:R-:W-:Y:S01]  /*10a0*/  ISETP.GE.AND P6, PT, R32, RZ, PT ;  /* 0x000000ff2000720c */ /* 0x000fe20003fc6270 */
[--C-:B------:R-:W-:Y:S01]  /*10b0*/  @!P4 IMAD.IADD R13, R13, 0x1, -R17.reuse ;  /* 0x000000010d0dc824 */ /* 0x100fe200078e0a11 */
[----:B------:R-:W-:Y:S01]  /*10c0*/  ISETP.GE.AND P4, PT, R30, RZ, PT ;  /* 0x000000ff1e00720c */ /* 0x000fe20003f86270 */
[--C-:B------:R-:W-:Y:S01]  /*10d0*/  @!P3 IMAD.IADD R12, R12, 0x1, -R17.reuse ;  /* 0x000000010c0cb824 */ /* 0x100fe200078e0a11 */
[----:B------:R-:W-:Y:S01]  /*10e0*/  ISETP.GE.AND P3, PT, R29, RZ, PT ;  /* 0x000000ff1d00720c */ /* 0x000fe20003f66270 */
[----:B------:R-:W0:Y:S01]  /*10f0*/  LDC R30, c[0x0][0x238] ;  /* 0x00008e00ff1e7b82 */ /* 0x000e220000000800 */
[----:B------:R-:W-:Y:S01]  /*1100*/  @!P5 IMAD.IADD R2, R2, 0x1, -R17 ;  /* 0x000000010202d824 */ /* 0x000fe200078e0a11 */
[----:B------:R-:W-:Y:S01]  /*1110*/  LOP3.LUT R0, R0, R5, RZ, 0x3c, !PT ;  /* 0x0000000500007212 */ /* 0x000fe200078e3cff */
[----:B------:R-:W-:Y:S01]  /*1120*/  @!P1 IMAD.MOV R10, RZ, RZ, -R10 ;  /* 0x000000ffff0a9224 */ /* 0x000fe200078e0a0a */
[----:B------:R-:W-:Y:S01]  /*1130*/  ISETP.NE.AND P1, PT, R3, RZ, PT ;  /* 0x000000ff0300720c */ /* 0x000fe20003f25270 */
[----:B------:R-:W-:Y:S01]  /*1140*/  IMAD.MOV.U32 R5, RZ, RZ, R2 ;  /* 0x000000ffff057224 */ /* 0x000fe200078e0002 */
[----:B------:R-:W-:Y:S01]  /*1150*/  LOP3.LUT R6, RZ, R3, RZ, 0x33, !PT ;  /* 0x00000003ff067212 */ /* 0x000fe200078e33ff */
[----:B------:R-:W-:Y:S01]  /*1160*/  IMAD R3, R152, UR13, RZ ;  /* 0x0000000d98037c24 */ /* 0x000fe2000f8e02ff */
[----:B------:R-:W-:Y:S01]  /*1170*/  USHF.L.U32 UR13, UR13, 0x6, URZ ;  /* 0x000000060d0d7899 */ /* 0x000fe2000800063f */
[----:B------:R-:W-:Y:S01]  /*1180*/  @!P2 IMAD.MOV R11, RZ, RZ, -R11 ;  /* 0x000000ffff0ba224 */ /* 0x000fe200078e0a0b */
[C---:B------:R-:W-:Y:S01]  /*1190*/  SEL R7, R6.reuse, R7, !P1 ;  /* 0x0000000706077207 */ /* 0x040fe20004800000 */
[----:B------:R-:W-:Y:S01]  /*11a0*/  @!P4 IMAD.MOV R13, RZ, RZ, -R13 ;  /* 0x000000ffff0dc224 */ /* 0x000fe200078e0a0d */
[C---:B------:R-:W-:Y:S01]  /*11b0*/  SEL R8, R6.reuse, R8, !P1 ;  /* 0x0000000806087207 */ /* 0x040fe20004800000 */
[----:B------:R-:W-:Y:S01]  /*11c0*/  @!P3 IMAD.MOV R12, RZ, RZ, -R12 ;  /* 0x000000ffff0cb224 */ /* 0x000fe200078e0a0c */
[----:B------:R-:W-:Y:S01]  /*11d0*/  LEA R94, P5, R3, UR8, 0x1 ;  /* 0x00000008035e7c11 */ /* 0x000fe2000f8a08ff */
[----:B------:R-:W-:Y:S01]  /*11e0*/  @!P6 IMAD.MOV R14, RZ, RZ, -R14 ;  /* 0x000000ffff0ee224 */ /* 0x000fe200078e0a0e */
[----:B------:R-:W-:Y:S01]  /*11f0*/  SEL R10, R6, R10, !P1 ;  /* 0x0000000a060a7207 */ /* 0x000fe20004800000 */
[----:B------:R-:W-:Y:S01]  /*1200*/  IMAD R4, R4, UR4, RZ ;  /* 0x0000000404047c24 */ /* 0x000fe2000f8e02ff */
[C---:B------:R-:W-:Y:S01]  /*1210*/  SEL R11, R6.reuse, R11, !P1 ;  /* 0x0000000b060b7207 */ /* 0x040fe20004800000 */
[----:B------:R-:W-:Y:S01]  /*1220*/  @!P0 IMAD.MOV R5, RZ, RZ, -R5 ;  /* 0x000000ffff058224 */ /* 0x000fe200078e0a05 */
[C---:B------:R-:W-:Y:S01]  /*1230*/  SEL R12, R6.reuse, R12, !P1 ;  /* 0x0000000c060c7207 */ /* 0x040fe20004800000 */
[----:B------:R-:W-:Y:S01]  /*1240*/  IMAD R2, R15, UR4, RZ ;  /* 0x000000040f027c24 */ /* 0x000fe2000f8e02ff */
[----:B------:R-:W-:Y:S01]  /*1250*/  ULDC UR4, c[0x0][0x240] ;  /* 0x0000900000047ab9 */ /* 0x000fe20000000800 */
[C---:B------:R-:W-:Y:S01]  /*1260*/  SEL R13, R6.reuse, R13, !P1 ;  /* 0x0000000d060d7207 */ /* 0x040fe20004800000 */
[----:B------:R-:W-:Y:S01]  /*1270*/  IMAD R7, R7, UR4, RZ ;  /* 0x0000000407077c24 */ /* 0x000fe2000f8e02ff */
[----:B------:R-:W-:Y:S01]  /*1280*/  SEL R14, R6, R14, !P1 ;  /* 0x0000000e060e7207 */ /* 0x000fe20004800000 */
[----:B------:R-:W-:Y:S01]  /*1290*/  IMAD R8, R8, UR4, RZ ;  /* 0x0000000408087c24 */ /* 0x000fe2000f8e02ff */
[----:B------:R-:W-:Y:S01]  /*12a0*/  LEA R158, P2, R4, UR6, 0x1 ;  /* 0x00000006049e7c11 */ /* 0x000fe2000f8408ff */
[----:B------:R-:W-:Y:S01]  /*12b0*/  IMAD R10, R10, UR4, RZ ;  /* 0x000000040a0a7c24 */ /* 0x000fe2000f8e02ff */
[----:B------:R-:W-:Y:S01]  /*12c0*/  SEL R5, R6, R5, !P1 ;  /* 0x0000000506057207 */ /* 0x000fe20004800000 */
[----:B------:R-:W-:Y:S01]  /*12d0*/  IMAD R15, R11, UR4, RZ ;  /* 0x000000040b0f7c24 */ /* 0x000fe2000f8e02ff */
[----:B------:R-:W-:Y:S01]  /*12e0*/  LEA R156, P0, R2, UR6, 0x1 ;  /* 0x00000006029c7c11 */ /* 0x000fe2000f8008ff */
[----:B------:R-:W-:Y:S01]  /*12f0*/  IMAD R12, R12, UR4, RZ ;  /* 0x000000040c0c7c24 */ /* 0x000fe2000f8e02ff */
[----:B------:R-:W-:Y:S01]  /*1300*/  LEA.HI.X.SX32 R6, R3, UR9, 0x1, P5 ;  /* 0x0000000903067c11 */ /* 0x000fe2000a8f0eff */
[----:B------:R-:W-:Y:S01]  /*1310*/  IMAD R3, R13, UR4, RZ ;  /* 0x000000040d037c24 */ /* 0x000fe2000f8e02ff */
[----:B------:R-:W-:Y:S01]  /*1320*/  LEA.HI.X.SX32 R159, R4, UR7, 0x1, P2 ;  /* 0x00000007049f7c11 */ /* 0x000fe200090f0eff */
[----:B------:R-:W-:Y:S01]  /*1330*/  IMAD R4, R14, UR4, RZ ;  /* 0x000000040e047c24 */ /* 0x000fe2000f8e02ff */
[-C--:B------:R-:W-:Y:S01]  /*1340*/  LEA R17, P4, R7, R94.reuse, 0x1 ;  /* 0x0000005e07117211 */ /* 0x080fe200078808ff */
[----:B------:R-:W-:Y:S01]  /*1350*/  IMAD R5, R5, UR4, RZ ;  /* 0x0000000405057c24 */ /* 0x000fe2000f8e02ff */
[----:B------:R-:W-:Y:S01]  /*1360*/  LEA R18, P5, R8, R94, 0x1 ;  /* 0x0000005e08127211 */ /* 0x000fe200078a08ff */
[----:B0-----:R-:W-:Y:S01]  /*1370*/  IMAD R119, R30, 0x3a, RZ ;  /* 0x0000003a1e777824 */ /* 0x001fe200078e02ff */
[----:B------:R-:W-:Y:S01]  /*1380*/  LEA.HI.X.SX32 R157, R2, UR7, 0x1, P0 ;  /* 0x00000007029d7c11 */ /* 0x000fe200080f0eff */
[C---:B------:R-:W-:Y:S01]  /*1390*/  IMAD R99, R30.reuse, 0x3f, RZ ;  /* 0x0000003f1e637824 */ /* 0x040fe200078e02ff */
[----:B------:R-:W-:Y:S01]  /*13a0*/  LEA.HI.X.SX32 R11, R7, R6, 0x1, P4 ;  /* 0x00000006070b7211 */ /* 0x000fe200020f0eff */
[----:B------:R-:W-:Y:S01]  /*13b0*/  IMAD R27, R30, 0x39, RZ ;  /* 0x000000391e1b7824 */ /* 0x000fe200078e02ff */
[-C--:B------:R-:W-:Y:S01]  /*13c0*/  LEA R20, P3, R10, R94.reuse, 0x1 ;  /* 0x0000005e0a147211 */ /* 0x080fe200078608ff */
[--C-:B------:R-:W-:Y:S01]  /*13d0*/  IMAD.WIDE R116, R119, 0x2, R158.reuse ;  /* 0x0000000277747825 */ /* 0x100fe200078e029e */
[-C--:B------:R-:W-:Y:S01]  /*13e0*/  LEA R22, P2, R15, R94.reuse, 0x1 ;  /* 0x0000005e0f167211 */ /* 0x080fe200078408ff */
[----:B------:R-:W-:Y:S01]  /*13f0*/  UIADD3 UR6, UP0, UR10, 0x2, URZ ;  /* 0x000000020a067890 */ /* 0x000fe2000ff1e03f */
[-C--:B------:R-:W-:Y:S01]  /*1400*/  LEA R88, P1, R12, R94.reuse, 0x1 ;  /* 0x0000005e0c587211 */ /* 0x080fe200078208ff */
[----:B------:R-:W-:Y:S01]  /*1410*/  IMAD.WIDE R96, R99, 0x2, R158 ;  /* 0x0000000263607825 */ /* 0x000fe200078e029e */
[-C--:B------:R-:W-:Y:S01]  /*1420*/  LEA R90, P0, R3, R94.reuse, 0x1 ;  /* 0x0000005e035a7211 */ /* 0x080fe200078008ff */
[----:B------:R-:W-:Y:S01]  /*1430*/  UMOV UR4, URZ ;  /* 0x0000003f00047c82 */ /* 0x000fe20008000000 */
[----:B------:R-:W-:Y:S01]  /*1440*/  LEA R92, P4, R4, R94, 0x1 ;  /* 0x0000005e045c7211 */ /* 0x000fe200078808ff */
[----:B------:R-:W-:Y:S01]  /*1450*/  IMAD.WIDE R118, R119, 0x2, R156 ;  /* 0x0000000277767825 */ /* 0x000fe200078e029c */
[----:B------:R-:W-:Y:S01]  /*1460*/  LEA.HI.X.SX32 R13, R8, R6, 0x1, P5 ;  /* 0x00000006080d7211 */ /* 0x000fe200028f0eff */
[----:B------:R-:W-:Y:S01]  /*1470*/  USHF.R.S32.HI UR5, URZ, 0x1f, UR13 ;  /* 0x0000001f3f057899 */ /* 0x000fe2000801140d */
[----:B------:R-:W-:Y:S01]  /*1480*/  LEA R94, P5, R5, R94, 0x1 ;  /* 0x0000005e055e7211 */ /* 0x000fe200078a08ff */
[----:B------:R-:W-:Y:S01]  /*1490*/  IMAD R103, R30, 0x3e, RZ ;  /* 0x0000003e1e677824 */ /* 0x000fe200078e02ff */
[-C--:B------:R-:W-:Y:S01]  /*14a0*/  LEA.HI.X.SX32 R14, R10, R6.reuse, 0x1, P3 ;  /* 0x000000060a0e7211 */ /* 0x080fe200018f0eff */
[----:B------:R-:W-:Y:S01]  /*14b0*/  IMAD.WIDE R24, R27, 0x2, R158 ;  /* 0x000000021b187825 */ /* 0x000fe200078e029e */
[-C--:B------:R-:W-:Y:S01]  /*14c0*/  LEA.HI.X.SX32 R15, R15, R6.reuse, 0x1, P2 ;  /* 0x000000060f0f7211 */ /* 0x080fe200010f0eff */
[----:B------:R-:W-:Y:S01]  /*14d0*/  UIADD3.X UR7, UR4, 0x40000040, URZ, UP0, !UPT ;  /* 0x4000004004077890 */ /* 0x000fe200087fe43f */
[-C--:B------:R-:W-:Y:S01]  /*14e0*/  LEA.HI.X.SX32 R16, R12, R6.reuse, 0x1, P1 ;  /* 0x000000060c107211 */ /* 0x080fe200008f0eff */
[----:B------:R-:W-:Y:S01]  /*14f0*/  IMAD R9, R30, 0x38, RZ ;  /* 0x000000381e097824 */ /* 0x000fe200078e02ff */
[-C--:B------:R-:W-:Y:S01]  /*1500*/  LEA.HI.X.SX32 R3, R3, R6.reuse, 0x1, P0 ;  /* 0x0000000603037211 */ /* 0x080fe200000f0eff */
[----:B------:R-:W-:Y:S01]  /*1510*/  IMAD.MOV.U32 R95, RZ, RZ, R119 ;  /* 0x000000ffff5f7224 */ /* 0x000fe200078e0077 */
[-C--:B------:R-:W-:Y:S01]  /*1520*/  LEA.HI.X.SX32 R4, R4, R6.reuse, 0x1, P4 ;  /* 0x0000000604047211 */ /* 0x080fe200020f0eff */
[----:B------:R-:W-:Y:S01]  /*1530*/  IMAD.WIDE R98, R99, 0x2, R156 ;  /* 0x0000000263627825 */ /* 0x000fe200078e029c */
[----:B------:R-:W-:Y:S01]  /*1540*/  LEA.HI.X.SX32 R5, R5, R6, 0x1, P5 ;  /* 0x0000000605057211 */ /* 0x000fe200028f0eff */
[----:B------:R-:W-:-:S02]  /*1550*/  USHF.L.U32 UR25, UR13, 0x1, URZ ;  /* 0x000000010d197899 */ /* 0x000fc4000800063f */
[----:B------:R-:W-:Y:S01]  /*1560*/  IMAD.MOV.U32 R6, RZ, RZ, R97 ;  /* 0x000000ffff067224 */ /* 0x000fe200078e0061 */
[----:B------:R-:W-:Y:S01]  /*1570*/  USHF.L.U64.HI UR13, UR13, 0x1, UR5 ;  /* 0x000000010d0d7899 */ /* 0x000fe20008010205 */
[----:B------:R-:W-:Y:S01]  /*1580*/  IMAD.WIDE R100, R103, 0x2, R158 ;  /* 0x0000000267647825 */ /* 0x000fe200078e029e */
[----:B------:R-:W-:Y:S02]  /*1590*/  UIADD3.64 UR22, UR6, 0x2, URZ ;  /* 0x0000000206167897 */ /* 0x000fe4000fffe03f */
[----:B------:R-:W-:Y:S01]  /*15a0*/  UIADD3.64 UR18, UR6, 0x4, URZ ;  /* 0x0000000406127897 */ /* 0x000fe2000fffe03f */
[----:B------:R-:W-:Y:S02]  /*15b0*/  IMAD.MOV.U32 R119, RZ, RZ, R24 ;  /* 0x000000ffff777224 */ /* 0x000fe400078e0018 */
[----:B------:R-:W-:Y:S02]  /*15c0*/  IMAD.MOV.U32 R97, RZ, RZ, R25 ;  /* 0x000000ffff617224 */ /* 0x000fe400078e0019 */
[----:B------:R-:W-:-:S02]  /*15d0*/  IMAD R107, R30, 0x3d, RZ ;  /* 0x0000003d1e6b7824 */ /* 0x000fc400078e02ff */
[----:B------:R-:W-:-:S04]  /*15e0*/  IMAD.WIDE R26, R27, 0x2, R156 ;  /* 0x000000021b1a7825 */ /* 0x000fc800078e029c */
[----:B------:R-:W-:-:S04]  /*15f0*/  IMAD.WIDE R24, R9, 0x2, R158 ;  /* 0x0000000209187825 */ /* 0x000fc800078e029e */
[----:B------:R-:W-:Y:S02]  /*1600*/  IMAD R29, R30, 0x37, RZ ;  /* 0x000000371e1d7824 */ /* 0x000fe400078e02ff */
[----:B------:R-:W-:Y:S02]  /*1610*/  IMAD.MOV.U32 R7, RZ, RZ, R99 ;  /* 0x000000ffff077224 */ /* 0x000fe400078e0063 */
[----:B------:R-:W-:Y:S02]  /*1620*/  IMAD.MOV.U32 R8, RZ, RZ, R101 ;  /* 0x000000ffff087224 */ /* 0x000fe400078e0065 */
[----:B------:R-:W-:-:S04]  /*1630*/  IMAD.WIDE R104, R107, 0x2, R158 ;  /* 0x000000026b687825 */ /* 0x000fc800078e029e */
[----:B------:R-:W-:Y:S02]  /*1640*/  IMAD.MOV.U32 R121, RZ, RZ, R26 ;  /* 0x000000ffff797224 */ /* 0x000fe400078e001a */
[----:B------:R-:W-:Y:S02]  /*1650*/  IMAD.MOV.U32 R99, RZ, RZ, R27 ;  /* 0x000000ffff637224 */ /* 0x000fe400078e001b */
[----:B------:R-:W-:Y:S02]  /*1660*/  IMAD.MOV.U32 R123, RZ, RZ, R24 ;  /* 0x000000ffff7b7224 */ /* 0x000fe400078e0018 */
[----:B------:R-:W-:Y:S02]  /*1670*/  IMAD.MOV.U32 R101, RZ, RZ, R25 ;  /* 0x000000ffff657224 */ /* 0x000fe400078e0019 */
[----:B------:R-:W-:Y:S02]  /*1680*/  IMAD R111, R30, 0x3c, RZ ;  /* 0x0000003c1e6f7824 */ /* 0x000fe400078e02ff */
[----:B------:R-:W-:-:S04]  /*1690*/  IMAD.WIDE R106, R107, 0x2, R156 ;  /* 0x000000026b6a7825 */ /* 0x000fc800078e029c */
[----:B------:R-:W-:-:S04]  /*16a0*/  IMAD.WIDE R26, R9, 0x2, R156 ;  /* 0x00000002091a7825 */ /* 0x000fc800078e029c */
[----:B------:R-:W-:-:S04]  /*16b0*/  IMAD.WIDE R24, R29, 0x2, R158 ;  /* 0x000000021d187825 */ /* 0x000fc800078e029e */
[----:B------:R-:W-:Y:S02]  /*16c0*/  IMAD R9, R30, 0x36, RZ ;  /* 0x000000361e097824 */ /* 0x000fe400078e02ff */
[----:B------:R-:W-:-:S04]  /*16d0*/  IMAD.WIDE R28, R29, 0x2, R156 ;  /* 0x000000021d1c7825 */ /* 0x000fc800078e029c */
[----:B------:R-:W-:Y:S02]  /*16e0*/  IMAD.MOV.U32 R12, RZ, RZ, R105 ;  /* 0x000000ffff0c7224 */ /* 0x000fe400078e0069 */
[----:B------:R-:W-:-:S04]  /*16f0*/  IMAD.WIDE R108, R111, 0x2, R158 ;  /* 0x000000026f6c7825 */ /* 0x000fc800078e029e */
[----:B------:R-:W-:Y:S02]  /*1700*/  IMAD.MOV.U32 R19, RZ, RZ, R107 ;  /* 0x000000ffff137224 */ /* 0x000fe400078e006b */
[----:B------:R-:W-:Y:S02]  /*1710*/  IMAD.MOV.U32 R127, RZ, RZ, R24 ;  /* 0x000000ffff7f7224 */ /* 0x000fe400078e0018 */
[----:B------:R-:W-:Y:S02]  /*1720*/  IMAD.MOV.U32 R105, RZ, RZ, R25 ;  /* 0x000000ffff697224 */ /* 0x000fe400078e0019 */
[----:B------:R-:W-:Y:S02]  /*1730*/  IMAD R115, R30, 0x3b, RZ ;  /* 0x0000003b1e737824 */ /* 0x000fe400078e02ff */
[----:B------:R-:W-:-:S04]  /*1740*/  IMAD.WIDE R24, R9, 0x2, R158 ;  /* 0x0000000209187825 */ /* 0x000fc800078e029e */
[----:B------:R-:W-:Y:S02]  /*1750*/  IMAD.MOV.U32 R107, RZ, RZ, R29 ;  /* 0x000000ffff6b7224 */ /* 0x000fe400078e001d */
[----:B------:R-:W-:Y:S02]  /*1760*/  IMAD R29, R30, 0x35, RZ ;  /* 0x000000351e1d7824 */ /* 0x000fe400078e02ff */
[----:B------:R-:W-:Y:S02]  /*1770*/  IMAD.MOV.U32 R21, RZ, RZ, R109 ;  /* 0x000000ffff157224 */ /* 0x000fe400078e006d */
[----:B------:R-:W-:-:S04]  /*1780*/  IMAD.WIDE R112, R115, 0x2, R158 ;  /* 0x0000000273707825 */ /* 0x000fc800078e029e */
[----:B------:R-:W-:Y:S02]  /*1790*/  IMAD.MOV.U32 R131, RZ, RZ, R24 ;  /* 0x000000ffff837224 */ /* 0x000fe400078e0018 */
[----:B------:R-:W-:Y:S02]  /*17a0*/  IMAD.MOV.U32 R109, RZ, RZ, R25 ;  /* 0x000000ffff6d7224 */ /* 0x000fe400078e0019 */
[----:B------:R-:W-:-:S04]  /*17b0*/  IMAD.WIDE R24, R29, 0x2, R158 ;  /* 0x000000021d187825 */ /* 0x000fc800078e029e */
[----:B------:R-:W-:Y:S02]  /*17c0*/  IMAD R141, R30, 0x34, RZ ;  /* 0x000000341e8d7824 */ /* 0x000fe400078e02ff */
[----:B------:R-:W-:Y:S02]  /*17d0*/  IMAD.MOV.U32 R89, RZ, RZ, R113 ;  /* 0x000000ffff597224 */ /* 0x000fe400078e0071 */
[----:B------:R-:W-:Y:S02]  /*17e0*/  IMAD.MOV.U32 R135, RZ, RZ, R24 ;  /* 0x000000ffff877224 */ /* 0x000fe400078e0018 */
[----:B------:R-:W-:Y:S02]  /*17f0*/  IMAD.MOV.U32 R113, RZ, RZ, R25 ;  /* 0x000000ffff717224 */ /* 0x000fe400078e0019 */
[----:B------:R-:W-:-:S04]  /*1800*/  IMAD.WIDE R24, R141, 0x2, R158 ;  /* 0x000000028d187825 */ /* 0x000fc800078e029e */
[----:B------:R-:W-:-:S04]  /*1810*/  IMAD.WIDE R102, R103, 0x2, R156 ;  /* 0x0000000267667825 */ /* 0x000fc800078e029c */
[----:B------:R-:W-:Y:S02]  /*1820*/  IMAD R143, R30, 0x33, RZ ;  /* 0x000000331e8f7824 */ /* 0x000fe400078e02ff */
[----:B------:R-:W-:Y:S02]  /*1830*/  IMAD.MOV.U32 R93, RZ, RZ, R117 ;  /* 0x000000ffff5d7224 */ /* 0x000fe400078e0075 */
[----:B------:R-:W-:-:S04]  /*1840*/  IMAD.WIDE R140, R141, 0x2, R156 ;  /* 0x000000028d8c7825 */ /* 0x000fc800078e029c */
[----:B------:R-:W-:Y:S02]  /*1850*/  IMAD.MOV.U32 R139, RZ, RZ, R24 ;  /* 0x000000ffff8b7224 */ /* 0x000fe400078e0018 */
[----:B------:R-:W-:Y:S02]  /*1860*/  IMAD.MOV.U32 R117, RZ, RZ, R25 ;  /* 0x000000ffff757224 */ /* 0x000fe400078e0019 */
[----:B------:R-:W-:Y:S02]  /*1870*/  IMAD.MOV.U32 R10, RZ, RZ, R103 ;  /* 0x000000ffff0a7224 */ /* 0x000fe400078e0067 */
[----:B------:R-:W-:-:S04]  /*1880*/  IMAD.WIDE R24, R143, 0x2, R158 ;  /* 0x000000028f187825 */ /* 0x000fc800078e029e */
[----:B------:R-:W-:Y:S02]  /*1890*/  IMAD.MOV.U32 R125, RZ, RZ, R26 ;  /* 0x000000ffff7d7224 */ /* 0x000fe400078e001a */
[----:B------:R-:W-:Y:S02]  /*18a0*/  IMAD.MOV.U32 R103, RZ, RZ, R27 ;  /* 0x000000ffff677224 */ /* 0x000fe400078e001b */
[----:B------:R-:W-:Y:S02]  /*18b0*/  IMAD R145, R30, 0x32, RZ ;  /* 0x000000321e917824 */ /* 0x000fe400078e02ff */
[----:B------:R-:W-:-:S04]  /*18c0*/  IMAD.WIDE R26, R9, 0x2, R156 ;  /* 0x00000002091a7825 */ /* 0x000fc800078e029c */
[----:B------:R-:W-:Y:S02]  /*18d0*/  IMAD.MOV.U32 R9, RZ, RZ, R141 ;  /* 0x000000ffff097224 */ /* 0x000fe400078e008d */
[----:B------:R-:W-:-:S04]  /*18e0*/  IMAD.WIDE R142, R143, 0x2, R156 ;  /* 0x000000028f8e7825 */ /* 0x000fc800078e029c */
[----:B------:R-:W-:Y:S02]  /*18f0*/  IMAD.MOV.U32 R141, RZ, RZ, R24 ;  /* 0x000000ffff8d7224 */ /* 0x000fe400078e0018 */
[----:B------:R-:W-:Y:S02]  /*1900*/  IMAD.MOV.U32 R120, RZ, RZ, R25 ;  /* 0x000000ffff787224 */ /* 0x000fe400078e0019 */
[----:B------:R-:W-:-:S04]  /*1910*/  IMAD.WIDE R24, R145, 0x2, R158 ;  /* 0x0000000291187825 */ /* 0x000fc800078e029e */
[----:B------:R-:W-:Y:S02]  /*1920*/  IMAD R147, R30, 0x31, RZ ;  /* 0x000000311e937824 */ /* 0x000fe400078e02ff */
[----:B------:R-:W-:Y:S02]  /*1930*/  IMAD.MOV.U32 R122, RZ, RZ, R143 ;  /* 0x000000ffff7a7224 */ /* 0x000fe400078e008f */
[----:B------:R-:W-:-:S04]  /*1940*/  IMAD.WIDE R144, R145, 0x2, R156 ;  /* 0x0000000291907825 */ /* 0x000fc800078e029c */
[----:B------:R-:W-:Y:S02]  /*1950*/  IMAD.MOV.U32 R143, RZ, RZ, R24 ;  /* 0x000000ffff8f7224 */ /* 0x000fe400078e0018 */
[----:B------:R-:W-:Y:S02]  /*1960*/  IMAD.MOV.U32 R124, RZ, RZ, R25 ;  /* 0x000000ffff7c7224 */ /* 0x000fe400078e0019 */
        /* <DEDUP_REMOVED lines=20> */
[----:B------:R-:W-:-:S04]  /*1ab0*/  IMAD.WIDE R24, R27, 0x2, R158 ;  /* 0x000000021b187825 */ /* 0x000fc800078e029e */
[----:B------:R-:W-:Y:S02]  /*1ac0*/  IMAD R29, R30, 0x2e, RZ ;  /* 0x0000002e1e1d7824 */ /* 0x000fe400078e02ff */
[----:B------:R-:W-:Y:S02]  /*1ad0*/  IMAD.MOV.U32 R134, RZ, RZ, R149 ;  /* 0x000000ffff867224 */ /* 0x000fe400078e0095 */
[----:B------:R-:W-:Y:S02]  /*1ae0*/  IMAD.MOV.U32 R133, RZ, RZ, R26 ;  /* 0x000000ffff857224 */ /* 0x000fe400078e001a */
[----:B------:R-:W-:Y:S02]  /*1af0*/  IMAD.MOV.U32 R149, RZ, RZ, R24 ;  /* 0x000000ffff957224 */ /* 0x000fe400078e0018 */
[----:B------:R-:W-:Y:S02]  /*1b00*/  IMAD.MOV.U32 R136, RZ, RZ, R25 ;  /* 0x000000ffff887224 */ /* 0x000fe400078e0019 */
[----:B------:R-:W-:-:S04]  /*1b10*/  IMAD.WIDE R26, R27, 0x2, R156 ;  /* 0x000000021b1a7825 */ /* 0x000fc800078e029c */
[----:B------:R-:W-:-:S04]  /*1b20*/  IMAD.WIDE R24, R29, 0x2, R158 ;  /* 0x000000021d187825 */ /* 0x000fc800078e029e */
[----:B------:R-:W-:Y:S01]  /*1b30*/  IMAD R33, R30, 0x2d, RZ ;  /* 0x0000002d1e217824 */ /* 0x000fe200078e02ff */
[----:B------:R-:W-:Y:S01]  /*1b40*/  STL [R1+0x48], R24 ;  /* 0x0000481801007387 */ /* 0x000fe20000100800 */
[----:B------:R-:W-:Y:S02]  /*1b50*/  IMAD.MOV.U32 R150, RZ, RZ, R26 ;  /* 0x000000ffff967224 */ /* 0x000fe400078e001a */
[----:B------:R-:W-:Y:S01]  /*1b60*/  IMAD.MOV.U32 R138, RZ, RZ, R27 ;  /* 0x000000ffff8a7224 */ /* 0x000fe200078e001b */
[----:B------:R0:W-:Y:S01]  /*1b70*/  STL [R1+0x40], R25 ;  /* 0x0000401901007387 */ /* 0x0001e20000100800 */
[----:B------:R-:W-:-:S04]  /*1b80*/  IMAD.WIDE R26, R29, 0x2, R156 ;  /* 0x000000021d1a7825 */ /* 0x000fc800078e029c */
[----:B------:R-:W-:Y:S01]  /*1b90*/  IMAD.MOV.U32 R137, RZ, RZ, R28 ;  /* 0x000000ffff897224 */ /* 0x000fe200078e001c */
[----:B------:R-:W-:Y:S01]  /*1ba0*/  STL [R1+0x50], R26 ;  /* 0x0000501a01007387 */ /* 0x000fe20000100800 */
[----:B------:R-:W-:Y:S02]  /*1bb0*/  IMAD R35, R30, 0x2c, RZ ;  /* 0x0000002c1e237824 */ /* 0x000fe400078e02ff */
[C---:B------:R-:W-:Y:S01]  /*1bc0*/  IMAD.WIDE R28, R33.reuse, 0x2, R156 ;  /* 0x00000002211c7825 */ /* 0x040fe200078e029c */
[----:B------:R1:W-:Y:S03]  /*1bd0*/  STL [R1+0x4c], R27 ;  /* 0x00004c1b01007387 */ /* 0x0003e60000100800 */
[----:B0-----:R-:W-:-:S04]  /*1be0*/  IMAD.WIDE R24, R33, 0x2, R158 ;  /* 0x0000000221187825 */ /* 0x001fc800078e029e */
[C---:B------:R-:W-:Y:S01]  /*1bf0*/  IMAD R33, R30.reuse, 0x2a, RZ ;  /* 0x0000002a1e217824 */ /* 0x040fe200078e02ff */
[----:B------:R-:W-:Y:S01]  /*1c00*/  STL [R1+0x58], R24 ;  /* 0x0000581801007387 */ /* 0x000fe20000100800 */
[----:B------:R-:W-:Y:S02]  /*1c10*/  IMAD.SHL.U32 R2, R30, 0x8, RZ ;  /* 0x000000081e027824 */ /* 0x000fe400078e00ff */
[----:B-1----:R-:W-:Y:S01]  /*1c20*/  IMAD.WIDE R26, R35, 0x2, R156 ;  /* 0x00000002231a7825 */ /* 0x002fe200078e029c */
[----:B------:R0:W-:Y:S03]  /*1c30*/  STL [R1+0x54], R25 ;  /* 0x0000541901007387 */ /* 0x0001e60000100800 */
[----:B------:R-:W-:Y:S01]  /*1c40*/  IMAD R151, R151, 0x40, R152 ;  /* 0x0000004097977824 */ /* 0x000fe200078e0298 */
[----:B------:R-:W-:Y:S01]  /*1c50*/  STL [R1+0x60], R28 ;  /* 0x0000601c01007387 */ /* 0x000fe20000100800 */
[----:B------:R-:W-:-:S02]  /*1c60*/  SHF.R.S32.HI R152, RZ, 0x6, R31 ;  /* 0x00000006ff987819 */ /* 0x000fc4000001141f */
[----:B------:R-:W-:Y:S01]  /*1c70*/  IMAD.SHL.U32 R151, R151, 0x2, RZ ;  /* 0x0000000297977824 */ /* 0x000fe200078e00ff */
[----:B------:R1:W-:Y:S01]  /*1c80*/  STL [R1+0x5c], R29 ;  /* 0x00005c1d01007387 */ /* 0x0003e20000100800 */
[----:B0-----:R-:W-:-:S03]  /*1c90*/  IMAD.WIDE R24, R35, 0x2, R158 ;  /* 0x0000000223187825 */ /* 0x001fc600078e029e */
[C---:B------:R-:W-:Y:S01]  /*1ca0*/  LOP3.LUT R155, R151.reuse, 0x10, RZ, 0x3c, !PT ;  /* 0x00000010979b7812 */ /* 0x040fe200078e3cff */
[C---:B------:R-:W-:Y:S01]  /*1cb0*/  IMAD R35, R30.reuse, 0x27, RZ ;  /* 0x000000271e237824 */ /* 0x040fe200078e02ff */
[----:B------:R-:W-:Y:S01]  /*1cc0*/  STL [R1+0x68], R24 ;  /* 0x0000681801007387 */ /* 0x000fe20000100800 */
[C---:B------:R-:W-:Y:S01]  /*1cd0*/  LOP3.LUT R154, R151.reuse, 0x20, RZ, 0x3c, !PT ;  /* 0x00000020979a7812 */ /* 0x040fe200078e3cff */
[----:B-1----:R-:W-:Y:S02]  /*1ce0*/  IMAD R29, R30, 0x2b, RZ ;  /* 0x0000002b1e1d7824 */ /* 0x002fe400078e02ff */
[----:B------:R0:W-:Y:S01]  /*1cf0*/  STL [R1+0x64], R25 ;  /* 0x0000641901007387 */ /* 0x0001e20000100800 */
[C---:B------:R-:W-:Y:S02]  /*1d00*/  LOP3.LUT R160, R151.reuse, 0x30, RZ, 0x3c, !PT ;  /* 0x0000003097a07812 */ /* 0x040fe400078e3cff */
[C---:B------:R-:W-:Y:S01]  /*1d10*/  LOP3.LUT R155, R151.reuse, 0x40, RZ, 0x3c, !PT ;  /* 0x00000040979b7812 */ /* 0x040fe200078e3cff */
[----:B------:R-:W-:Y:S01]  /*1d20*/  STL [R1+0x70], R26 ;  /* 0x0000701a01007387 */ /* 0x000fe20000100800 */
[----:B------:R-:W-:-:S02]  /*1d30*/  LOP3.LUT R154, R151, 0x50, RZ, 0x3c, !PT ;  /* 0x00000050979a7812 */ /* 0x000fc400078e3cff */
[C---:B------:R-:W-:Y:S01]  /*1d40*/  LOP3.LUT R160, R151.reuse, 0x60, RZ, 0x3c, !PT ;  /* 0x0000006097a07812 */ /* 0x040fe200078e3cff */
[----:B------:R1:W-:Y:S01]  /*1d50*/  STL [R1+0x6c], R27 ;  /* 0x00006c1b01007387 */ /* 0x0003e20000100800 */
[----:B------:R-:W-:Y:S01]  /*1d60*/  LOP3.LUT R155, R151, 0x70, RZ, 0x3c, !PT ;  /* 0x00000070979b7812 */ /* 0x000fe200078e3cff */
[----:B0-----:R-:W-:Y:S01]  /*1d70*/  IMAD.WIDE R24, R29, 0x2, R158 ;  /* 0x000000021d187825 */ /* 0x001fe200078e029e */
[----:B------:R-:W-:-:S03]  /*1d80*/  LOP3.LUT R154, R0, 0x40, RZ, 0x3c, !PT ;  /* 0x00000040009a7812 */ /* 0x000fc600078e3cff */
[--C-:B------:R-:W-:Y:S01]  /*1d90*/  IMAD.WIDE R28, R29, 0x2, R156.reuse ;  /* 0x000000021d1c7825 */ /* 0x100fe200078e029c */
[----:B------:R-:W-:Y:S03]  /*1da0*/  STL [R1+0x78], R24 ;  /* 0x0000781801007387 */ /* 0x000fe60000100800 */
[C---:B-1----:R-:W-:Y:S01]  /*1db0*/  IMAD.WIDE R26, R33.reuse, 0x2, R156 ;  /* 0x00000002211a7825 */ /* 0x042fe200078e029c */
[----:B------:R0:W-:Y:S04]  /*1dc0*/  STL [R1+0x74], R25 ;  /* 0x0000741901007387 */ /* 0x0001e80000100800 */
[----:B------:R-:W-:Y:S04]  /*1dd0*/  STL [R1+0x80], R28 ;  /* 0x0000801c01007387 */ /* 0x000fe80000100800 */
[----:B------:R1:W-:Y:S01]  /*1de0*/  STL [R1+0x7c], R29 ;  /* 0x00007c1d01007387 */ /* 0x0003e20000100800 */
[----:B0-----:R-:W-:-:S04]  /*1df0*/  IMAD.WIDE R24, R33, 0x2, R158 ;  /* 0x0000000221187825 */ /* 0x001fc800078e029e */
[C---:B------:R-:W-:Y:S01]  /*1e00*/  IMAD R33, R30.reuse, 0x28, RZ ;  /* 0x000000281e217824 */ /* 0x040fe200078e02ff */
[----:B------:R-:W-:Y:S01]  /*1e10*/  STL [R1+0x88], R24 ;  /* 0x0000881801007387 */ /* 0x000fe20000100800 */
[----:B-1----:R-:W-:-:S03]  /*1e20*/  IMAD R29, R30, 0x29, RZ ;  /* 0x000000291e1d7824 */ /* 0x002fc600078e02ff */
[----:B------:R0:W-:Y:S04]  /*1e30*/  STL [R1+0x84], R25 ;  /* 0x0000841901007387 */ /* 0x0001e80000100800 */
[----:B------:R-:W-:Y:S04]  /*1e40*/  STL [R1+0x90], R26 ;  /* 0x0000901a01007387 */ /* 0x000fe80000100800 */
[----:B------:R1:W-:Y:S01]  /*1e50*/  STL [R1+0x8c], R27 ;  /* 0x00008c1b01007387 */ /* 0x0003e20000100800 */
[----:B0-----:R-:W-:-:S04]  /*1e60*/  IMAD.WIDE R24, R29, 0x2, R158 ;  /* 0x000000021d187825 */ /* 0x001fc800078e029e */
[----:B------:R-:W-:Y:S01]  /*1e70*/  IMAD.WIDE R28, R29, 0x2, R156 ;  /* 0x000000021d1c7825 */ /* 0x000fe200078e029c */
[----:B------:R-:W-:Y:S03]  /*1e80*/  STL [R1+0x98], R24 ;  /* 0x0000981801007387 */ /* 0x000fe60000100800 */
[--C-:B-1----:R-:W-:Y:S01]  /*1e90*/  IMAD.WIDE R26, R35, 0x2, R158.reuse ;  /* 0x00000002231a7825 */ /* 0x102fe200078e029e */
[----:B------:R0:W-:Y:S04]  /*1ea0*/  STL [R1+0x94], R25 ;  /* 0x0000941901007387 */ /* 0x0001e80000100800 */
[----:B------:R-:W-:Y:S04]  /*1eb0*/  STL [R1+0xa0], R28 ;  /* 0x0000a01c01007387 */ /* 0x000fe80000100800 */
[----:B------:R1:W-:Y:S01]  /*1ec0*/  STL [R1+0x9c], R29 ;  /* 0x00009c1d01007387 */ /* 0x0003e20000100800 */
[----:B0-----:R-:W-:-:S05]  /*1ed0*/  IMAD.WIDE R24, R33, 0x2, R158 ;  /* 0x0000000221187825 */ /* 0x001fca00078e029e */
[----:B------:R-:W-:Y:S01]  /*1ee0*/  STL [R1+0xa8], R24 ;  /* 0x0000a81801007387 */ /* 0x000fe20000100800 */
[----:B-1----:R-:W-:-:S03]  /*1ef0*/  IMAD.WIDE R28, R33, 0x2, R156 ;  /* 0x00000002211c7825 */ /* 0x002fc600078e029c */
[----:B------:R0:W-:Y:S01]  /*1f00*/  STL [R1+0xa4], R25 ;  /* 0x0000a41901007387 */ /* 0x0001e20000100800 */
[----:B------:R-:W-:-:S03]  /*1f10*/  IMAD R33, R30, 0x26, RZ ;  /* 0x000000261e217824 */ /* 0x000fc600078e02ff */
[----:B------:R-:W-:Y:S04]  /*1f20*/  STL [R1+0xb0], R28 ;  /* 0x0000b01c01007387 */ /* 0x000fe80000100800 */
[----:B------:R1:W-:Y:S01]  /*1f30*/  STL [R1+0xac], R29 ;  /* 0x0000ac1d01007387 */ /* 0x0003e20000100800 */
[----:B0-----:R-:W-:Y:S01]  /*1f40*/  IMAD.WIDE R24, R35, 0x2, R156 ;  /* 0x0000000223187825 */ /* 0x001fe200078e029c */
[----:B------:R-:W-:Y:S02]  /*1f50*/  CS2R R34, SRZ ;  /* 0x0000000000227805 */ /* 0x000fe4000001ff00 */
[----:B------:R-:W-:Y:S04]  /*1f60*/  STL [R1+0xb8], R26 ;  /* 0x0000b81a01007387 */ /* 0x000fe80000100800 */
[----:B------:R0:W-:Y:S01]  /*1f70*/  STL [R1+0xb4], R27 ;  /* 0x0000b41b01007387 */ /* 0x0001e20000100800 */
[----:B-1----:R-:W-:-:S03]  /*1f80*/  IMAD R29, R30, 0x25, RZ ;  /* 0x000000251e1d7824 */ /* 0x002fc600078e02ff */
        /* <DEDUP_REMOVED lines=9> */
[----:B0-----:R-:W-:-:S04]  /*2020*/  IMAD.WIDE R26, R29, 0x2, R158 ;  /* 0x000000021d1a7825 */ /* 0x001fc800078e029e */
[----:B------:R-:W-:Y:S01]  /*2030*/  IMAD.WIDE R28, R29, 0x2, R156 ;  /* 0x000000021d1c7825 */ /* 0x000fe200078e029c */
[----:B------:R-:W-:Y:S03]  /*2040*/  STL [R1+0xd8], R26 ;  /* 0x0000d81a01007387 */ /* 0x000fe60000100800 */
[C---:B-1----:R-:W-:Y:S01]  /*2050*/  IMAD.WIDE R24, R33.reuse, 0x2, R158 ;  /* 0x0000000221187825 */ /* 0x042fe200078e029e */
[----:B------:R0:W-:Y:S04]  /*2060*/  STL [R1+0xd4], R27 ;  /* 0x0000d41b01007387 */ /* 0x0001e80000100800 */
[----:B------:R-:W-:Y:S04]  /*2070*/  STL [R1+0xe0], R28 ;  /* 0x0000e01c01007387 */ /* 0x000fe80000100800 */
[----:B------:R1:W-:Y:S01]  /*2080*/  STL [R1+0xdc], R29 ;  /* 0x0000dc1d01007387 */ /* 0x0003e20000100800 */
[----:B0-----:R-:W-:-:S03]  /*2090*/  IMAD.WIDE R26, R33, 0x2, R156 ;  /* 0x00000002211a7825 */ /* 0x001fc600078e029c */
[----:B------:R-:W-:Y:S01]  /*20a0*/  STL [R1+0xe8], R24 ;  /* 0x0000e81801007387 */ /* 0x000fe20000100800 */
[----:B------:R-:W-:-:S03]  /*20b0*/  IMAD R33, R30, 0x22, RZ ;  /* 0x000000221e217824 */ /* 0x000fc600078e02ff */
[----:B------:R0:W-:Y:S01]  /*20c0*/  STL [R1+0xe4], R25 ;  /* 0x0000e41901007387 */ /* 0x0001e20000100800 */
[----:B-1----:R-:W-:-:S03]  /*20d0*/  IMAD R29, R30, 0x23, RZ ;  /* 0x000000231e1d7824 */ /* 0x002fc600078e02ff */
[----:B------:R-:W-:Y:S04]  /*20e0*/  STL [R1+0xf0], R26 ;  /* 0x0000f01a01007387 */ /* 0x000fe80000100800 */
[----:B------:R1:W-:Y:S01]  /*20f0*/  STL [R1+0xec], R27 ;  /* 0x0000ec1b01007387 */ /* 0x0003e20000100800 */
[----:B0-----:R-:W-:-:S04]  /*2100*/  IMAD.WIDE R24, R29, 0x2, R158 ;  /* 0x000000021d187825 */ /* 0x001fc800078e029e */
[--C-:B------:R-:W-:Y:S01]  /*2110*/  IMAD.WIDE R28, R29, 0x2, R156.reuse ;  /* 0x000000021d1c7825 */ /* 0x100fe200078e029c */
[----:B------:R-:W-:Y:S03]  /*2120*/  STL [R1+0xf8], R24 ;  /* 0x0000f81801007387 */ /* 0x000fe60000100800 */
[C---:B-1----:R-:W-:Y:S01]  /*2130*/  IMAD.WIDE R26, R33.reuse, 0x2, R156 ;  /* 0x00000002211a7825 */ /* 0x042fe200078e029c */
[----:B------:R0:W-:Y:S04]  /*2140*/  STL [R1+0xf4], R25 ;  /* 0x0000f41901007387 */ /* 0x0001e80000100800 */
[----:B------:R-:W-:Y:S04]  /*2150*/  STL [R1+0x100], R28 ;  /* 0x0001001c01007387 */ /* 0x000fe80000100800 */
[----:B------:R1:W-:Y:S01]  /*2160*/  STL [R1+0xfc], R29 ;  /* 0x0000fc1d01007387 */ /* 0x0003e20000100800 */
[----:B0-----:R-:W-:-:S04]  /*2170*/  IMAD.WIDE R24, R33, 0x2, R158 ;  /* 0x0000000221187825 */ /* 0x001fc800078e029e */
[C---:B------:R-:W-:Y:S01]  /*2180*/  IMAD.SHL.U32 R33, R30.reuse, 0x20, RZ ;  /* 0x000000201e217824 */ /* 0x040fe200078e00ff */
[----:B------:R-:W-:Y:S01]  /*2190*/  STL [R1+0x108], R24 ;  /* 0x0001081801007387 */ /* 0x000fe20000100800 */
[----:B-1----:R-:W-:-:S03]  /*21a0*/  IMAD R29, R30, 0x21, RZ ;  /* 0x000000211e1d7824 */ /* 0x002fc600078e02ff */
[----:B------:R0:W-:Y:S04]  /*21b0*/  STL [R1+0x104], R25 ;  /* 0x0001041901007387 */ /* 0x0001e80000100800 */
        /* <DEDUP_REMOVED lines=163> */
[----:B0-----:R-:W-:Y:S01]  /*2bf0*/  IMAD.WIDE R24, R33, 0x2, R158 ;  /* 0x0000000221187825 */ /* 0x001fe200078e029e */
[----:B------:R-:W-:-:S04]  /*2c00*/  CS2R R32, SRZ ;  /* 0x0000000000207805 */ /* 0x000fc8000001ff00 */
        /* <DEDUP_REMOVED lines=10> */
[----:B------:R1:W-:Y:S04]  /*2cb0*/  STL [R1+0x2a4], R28 ;  /* 0x0002a41c01007387 */ /* 0x0003e80000100800 */
[----:B------:R-:W-:Y:S01]  /*2cc0*/  STL [R1+0x2a0], R29 ;  /* 0x0002a01d01007387 */ /* 0x000fe20000100800 */
        /* <DEDUP_REMOVED lines=43> */
[----:B------:R-:W-:Y:S01]  /*2f80*/  IMAD.MOV.U32 R2, RZ, RZ, RZ ;  /* 0x000000ffff027224 */ /* 0x000fe200078e00ff */
[----:B------:R-:W-:Y:S01]  /*2f90*/  STL [R1+0x30c], R24 ;  /* 0x00030c1801007387 */ /* 0x000fe20000100800 */
[----:B-1----:R-:W-:-:S03]  /*2fa0*/  IMAD.WIDE R28, R30, 0x2, R158 ;  /* 0x000000021e1c7825 */ /* 0x002fc600078e029e */
[----:B------:R0:W-:Y:S04]  /*2fb0*/  STL [R1+0x308], R25 ;  /* 0x0003081901007387 */ /* 0x0001e80000100800 */
[----:B------:R-:W-:Y:S04]  /*2fc0*/  STL [R1+0x314], R26 ;  /* 0x0003141a01007387 */ /* 0x000fe80000100800 */
[----:B------:R1:W-:Y:S01]  /*2fd0*/  STL [R1+0x310], R27 ;  /* 0x0003101b01007387 */ /* 0x0003e20000100800 */
[----:B0-----:R-:W-:-:S03]  /*2fe0*/  IMAD.WIDE R24, R30, 0x2, R156 ;  /* 0x000000021e187825 */ /* 0x001fc600078e029c */
[----:B------:R-:W-:Y:S01]  /*2ff0*/  STL [R1+0x31c], R28 ;  /* 0x00031c1c01007387 */ /* 0x000fe20000100800 */
[----:B------:R-:W-:-:S03]  /*3000*/  IMAD.SHL.U32 R30, R30, 0x40, RZ ;  /* 0x000000401e1e7824 */ /* 0x000fc600078e00ff */
[----:B------:R0:W-:Y:S01]  /*3010*/  STL [R1+0x318], R29 ;  /* 0x0003181d01007387 */ /* 0x0001e20000100800 */
[----:B-1----:R-:W-:Y:S02]  /*3020*/  CS2R R26, SRZ ;  /* 0x00000000001a7805 */ /* 0x002fe4000001ff00 */
[----:B------:R-:W-:Y:S01]  /*3030*/  SHF.R.S32.HI R153, RZ, 0x1f, R30 ;  /* 0x0000001fff997819 */ /* 0x000fe2000001141e */
[----:B------:R-:W-:Y:S03]  /*3040*/  STL [R1+0x324], R24 ;  /* 0x0003241801007387 */ /* 0x000fe60000100800 */
[----:B------:R-:W-:Y:S01]  /*3050*/  SHF.L.U64.HI R153, R30, 0x1, R153 ;  /* 0x000000011e997819 */ /* 0x000fe20000010299 */
[----:B------:R1:W-:Y:S01]  /*3060*/  STL [R1+0x320], R25 ;  /* 0x0003201901007387 */ /* 0x0003e20000100800 */
[----:B0-----:R-:W-:-:S03]  /*3070*/  CS2R R28, SRZ ;  /* 0x00000000001c7805 */ /* 0x001fc6000001ff00 */
[----:B------:R0:W-:Y:S01]  /*3080*/  STL [R1+0x350], R152 ;  /* 0x0003509801007387 */ /* 0x0001e20000100800 */
[----:B-1----:R-:W-:Y:S01]  /*3090*/  CS2R R24, SRZ ;  /* 0x0000000000187805 */ /* 0x002fe2000001ff00 */
[----:B0-----:R-:W-:Y:S01]  /*30a0*/  IMAD.SHL.U32 R152, R30, 0x2, RZ ;  /* 0x000000021e987824 */ /* 0x001fe200078e00ff */
[----:B------:R-:W-:-:S07]  /*30b0*/  CS2R R30, SRZ ;  /* 0x00000000001e7805 */ /* 0x000fce000001ff00 */
.L_x_1:
[----:B------:R-:W0:Y:S01]  /*30c0*/  LDC R170, c[0x0][0x230] ;  /* 0x00008c00ffaa7b82 */ /* 0x000e220000000800 */
[----:B------:R1:W-:Y:S04]  /*30d0*/  STL [R1+0x40c], R5 ;  /* 0x00040c0501007387 */ /* 0x0003e80000100800 */
[----:B------:R2:W-:Y:S04]  /*30e0*/  STL [R1+0x408], R240 ;  /* 0x000408f001007387 */ /* 0x0005e80000100800 */
[----:B------:R-:W-:Y:S01]  /*30f0*/  STL [R1+0x404], R92 ;  /* 0x0004045c01007387 */ /* 0x000fe20000100800 */
[----:B-1----:R-:W-:-:S03]  /*3100*/  PRMT R5, RZ, 0x7610, R5 ;  /* 0x00007610ff057816 */ /* 0x002fc60000000005 */
[----:B------:R-:W-:Y:S01]  /*3110*/  STL [R1+0x400], R4 ;  /* 0x0004000401007387 */ /* 0x000fe20000100800 */
[----:B--2---:R-:W-:-:S03]  /*3120*/  PRMT R240, RZ, 0x7610, R240 ;  /* 0x00007610fff07816 */ /* 0x004fc600000000f0 */
[----:B------:R-:W-:Y:S04]  /*3130*/  STL [R1+0x3fc], R242 ;  /* 0x0003fcf201007387 */ /* 0x000fe80000100800 */
[----:B------:R-:W-:Y:S01]  /*3140*/  STL [R1+0x3f8], R90 ;  /* 0x0003f85a01007387 */ /* 0x000fe20000100800 */
[----:B0-----:R-:W-:-:S03]  /*3150*/  IMAD R170, R2, -0x40, R170 ;  /* 0xffffffc002aa7824 */ /* 0x001fc600078e02aa */
[----:B------:R-:W-:Y:S02]  /*3160*/  STL [R1+0x3f4], R3 ;  /* 0x0003f40301007387 */ /* 0x000fe40000100800 */
[C---:B------:R-:W-:Y:S02]  /*3170*/  ISETP.GT.AND P0, PT, R170.reuse, RZ, PT ;  /* 0x000000ffaa00720c */ /* 0x040fe40003f04270 */
[----:B------:R-:W-:Y:S01]  /*3180*/  STL [R1+0x3f0], R244 ;  /* 0x0003f0f401007387 */ /* 0x000fe20000100800 */
[----:B------:R-:W-:-:S03]  /*3190*/  ISETP.GT.AND P1, PT, R170, 0x1, PT ;  /* 0x00000001aa00780c */ /* 0x000fc60003f24270 */
[----:B------:R-:W-:Y:S04]  /*31a0*/  STL [R1+0x3ec], R88 ;  /* 0x0003ec5801007387 */ /* 0x000fe80000100800 */
[----:B------:R-:W-:Y:S03]  /*31b0*/  STL [R1+0x3e8], R16 ;  /* 0x0003e81001007387 */ /* 0x000fe60000100800 */
[----:B------:R-:W-:Y:S01]  /*31c0*/  @P0 IMAD.MOV.U32 R154, RZ, RZ, R156 ;  /* 0x000000ffff9a0224 */ /* 0x000fe200078e009c */
[----:B------:R-:W-:Y:S01]  /*31d0*/  STL [R1+0x3e4], R246 ;  /* 0x0003e4f601007387 */ /* 0x000fe20000100800 */
[----:B------:R-:W-:-:S03]  /*31e0*/  @P0 IMAD.MOV.U32 R155, RZ, RZ, R157 ;  /* 0x000000ffff9b0224 */ /* 0x000fc600078e009d */
[----:B------:R-:W-:Y:S04]  /*31f0*/  STL [R1+0x3e0], R22 ;  /* 0x0003e01601007387 */ /* 0x000fe80000100800 */
[----:B------:R0:W2:Y:S04]  /*3200*/  @P0 LDG.E.U16 R5, desc[UR14][R154.64] ;  /* 0x0000000e9a050981 */ /* 0x0000a8000c1e1500 */
[----:B------:R-:W-:Y:S04]  /*3210*/  STL [R1+0x3dc], R15 ;  /* 0x0003dc0f01007387 */ /* 0x000fe80000100800 */
[----:B------:R-:W-:Y:S01]  /*3220*/  STL [R1+0x3d8], R248 ;  /* 0x0003d8f801007387 */ /* 0x000fe20000100800 */
[----:B0-----:R-:W-:-:S02]  /*3230*/  @P0 IMAD.MOV.U32 R154, RZ, RZ, R158 ;  /* 0x000000ffff9a0224 */ /* 0x001fc400078e009e */
[----:B------:R-:W-:Y:S01]  /*3240*/  @P0 IMAD.MOV.U32 R155, RZ, RZ, R159 ;  /* 0x000000ffff9b0224 */ /* 0x000fe200078e009f */
[----:B------:R-:W-:Y:S04]  /*3250*/  STL [R1+0x3d4], R20 ;  /* 0x0003d41401007387 */ /* 0x000fe80000100800 */
[----:B------:R-:W3:Y:S04]  /*3260*/  @P0 LDG.E.U16 R240, desc[UR14][R154.64] ;  /* 0x0000000e9af00981 */ /* 0x000ee8000c1e1500 */
[----:B------:R-:W-:Y:S04]  /*3270*/  STL [R1+0x3d0], R14 ;  /* 0x0003d00e01007387 */ /* 0x000fe80000100800 */
        /* <DEDUP_REMOVED lines=12> */
[----:B--2---:R0:W-:Y:S04]  /*3340*/  STL [R1+0x340], R5 ;  /* 0x0003400501007387 */ /* 0x0041e80000100800 */
[----:B0-----:R-:W2:Y:S04]  /*3350*/  LDL.LU R5, [R1+0x40c] ;  /* 0x00040c0001057983 */ /* 0x001ea80000300800 */
[----:B------:R-:W-:Y:S04]  /*3360*/  STL [R1+0x36c], R158 ;  /* 0x00036c9e01007387 */ /* 0x000fe80000100800 */
[----:B------:R-:W-:Y:S04]  /*3370*/  STL [R1+0x368], R159 ;  /* 0x0003689f01007387 */ /* 0x000fe80000100800 */
[----:B---3--:R0:W-:Y:S04]  /*3380*/  STL [R1+0x33c], R240 ;  /* 0x00033cf001007387 */ /* 0x0081e80000100800 */
[----:B0-----:R-:W3:Y:S04]  /*3390*/  LDL.LU R240, [R1+0x408] ;  /* 0x0004080001f07983 */ /* 0x001ee80000300800 */
[----:B------:R-:W4:Y:S04]  /*33a0*/  LDL R154, [R1+0x320] ;  /* 0x00032000019a7983 */ /* 0x000f280000100800 */
[----:B------:R-:W4:Y:S01]  /*33b0*/  LDL R155, [R1+0x324] ;  /* 0x00032400019b7983 */ /* 0x000f220000100800 */
[----:B------:R-:W-:-:S02]  /*33c0*/  PRMT R92, RZ, 0x7610, R92 ;  /* 0x00007610ff5c7816 */ /* 0x000fc4000000005c */
[----:B----4-:R-:W-:-:S04]  /*33d0*/  @P1 LOP3.LUT R155, R155, R154, RZ, 0x3c, !PT ;  /* 0x0000009a9b9b1212 */ /* 0x010fc800078e3cff */
[----:B------:R-:W-:-:S04]  /*33e0*/  @P1 LOP3.LUT R154, R155, R154, RZ, 0x3c, !PT ;  /* 0x0000009a9b9a1212 */ /* 0x000fc800078e3cff */
[----:B------:R-:W-:-:S05]  /*33f0*/  @P1 LOP3.LUT R155, R155, R154, RZ, 0x3c, !PT ;  /* 0x0000009a9b9b1212 */ /* 0x000fca00078e3cff */
[----:B------:R-:W4:Y:S04]  /*3400*/  @P1 LDG.E.U16 R92, desc[UR14][R154.64] ;  /* 0x0000000e9a5c1981 */ /* 0x000f28000c1e1500 */
[----:B----4-:R0:W-:Y:S04]  /*3410*/  STL [R1+0x338], R92 ;  /* 0x0003385c01007387 */ /* 0x0101e80000100800 */
[----:B0-----:R-:W4:Y:S04]  /*3420*/  LDL.LU R92, [R1+0x404] ;  /* 0x00040400015c7983 */ /* 0x001f280000300800 */
[----:B------:R-:W5:Y:S04]  /*3430*/  LDL R154, [R1+0x318] ;  /* 0x00031800019a7983 */ /* 0x000f680000100800 */
[----:B------:R-:W5:Y:S01]  /*3440*/  LDL R155, [R1+0x31c] ;  /* 0x00031c00019b7983 */ /* 0x000f620000100800 */
[----:B------:R-:W-:-:S02]  /*3450*/  PRMT R4, RZ, 0x7610, R4 ;  /* 0x00007610ff047816 */ /* 0x000fc40000000004 */
[----:B-----5:R-:W-:-:S04]  /*3460*/  @P1 LOP3.LUT R155, R155, R154, RZ, 0x3c, !PT ;  /* 0x0000009a9b9b1212 */ /* 0x020fc800078e3cff */
[----:B------:R-:W-:-:S04]  /*3470*/  @P1 LOP3.LUT R154, R155, R154, RZ, 0x3c, !PT ;  /* 0x0000009a9b9a1212 */ /* 0x000fc800078e3cff */
[----:B------:R-:W-:-:S05]  /*3480*/  @P1 LOP3.LUT R155, R155, R154, RZ, 0x3c, !PT ;  /* 0x0000009a9b9b1212 */ /* 0x000fca00078e3cff */
[----:B------:R-:W5:Y:S01]  /*3490*/  @P1 LDG.E.U16 R4, desc[UR14][R154.64] ;  /* 0x0000000e9a041981 */ /* 0x000f62000c1e1500 */
[----:B------:R-:W-:-:S03]  /*34a0*/  ISETP.GT.AND P2, PT, R170, 0x2, PT ;  /* 0x00000002aa00780c */ /* 0x000fc60003f44270 */
[----:B-----5:R0:W-:Y:S04]  /*34b0*/  STL [R1+0x334], R4 ;  /* 0x0003340401007387 */ /* 0x0201e80000100800 */
[----:B0-----:R-:W5:Y:S04]  /*34c0*/  LDL.LU R4, [R1+0x400] ;  /* 0x0004000001047983 */ /* 0x001f680000300800 */
[----:B------:R-:W2:Y:S04]  /*34d0*/  LDL R154, [R1+0x310] ;  /* 0x00031000019a7983 */ /* 0x000ea80000100800 */
[----:B------:R-:W2:Y:S01]  /*34e0*/  LDL R155, [R1+0x314] ;  /* 0x00031400019b7983 */ /* 0x000ea20000100800 */
[----:B------:R-:W-:-:S02]  /*34f0*/  PRMT R242, RZ, 0x7610, R242 ;  /* 0x00007610fff27816 */ /* 0x000fc400000000f2 */
[----:B--2---:R-:W-:-:S04]  /*3500*/  @P2 LOP3.LUT R155, R155, R154, RZ, 0x3c, !PT ;  /* 0x0000009a9b9b2212 */ /* 0x004fc800078e3cff */
[----:B------:R-:W-:-:S04]  /*3510*/  @P2 LOP3.LUT R154, R155, R154, RZ, 0x3c, !PT ;  /* 0x0000009a9b9a2212 */ /* 0x000fc800078e3cff */
[----:B------:R-:W-:-:S05]  /*3520*/  @P2 LOP3.LUT R155, R155, R154, RZ, 0x3c, !PT ;  /* 0x0000009a9b9b2212 */ /* 0x000fca00078e3cff */
[----:B------:R-:W2:Y:S04]  /*3530*/  @P2 LDG.E.U16 R242, desc[UR14][R154.64] ;  /* 0x0000000e9af22981 */ /* 0x000ea8000c1e1500 */
[----:B--2---:R0:W-:Y:S04]  /*3540*/  STL [R1+0x330], R242 ;  /* 0x000330f201007387 */ /* 0x0041e80000100800 */
[----:B0-----:R-:W2:Y:S04]  /*3550*/  LDL.LU R242, [R1+0x3fc] ;  /* 0x0003fc0001f27983 */ /* 0x001ea80000300800 */
[----:B------:R-:W3:Y:S04]  /*3560*/  LDL R154, [R1+0x308] ;  /* 0x00030800019a7983 */ /* 0x000ee80000100800 */
[----:B------:R-:W3:Y:S01]  /*3570*/  LDL R155, [R1+0x30c] ;  /* 0x00030c00019b7983 */ /* 0x000ee20000100800 */
[----:B------:R-:W-:-:S02]  /*3580*/  PRMT R90, RZ, 0x7610, R90 ;  /* 0x00007610ff5a7816 */ /* 0x000fc4000000005a */
[----:B---3--:R-:W-:-:S04]  /*3590*/  @P2 LOP3.LUT R155, R155, R154, RZ, 0x3c, !PT ;  /* 0x0000009a9b9b2212 */ /* 0x008fc800078e3cff */
[----:B------:R-:W-:-:S04]  /*35a0*/  @P2 LOP3.LUT R154, R155, R154, RZ, 0x3c, !PT ;  /* 0x0000009a9b9a2212 */ /* 0x000fc800078e3cff */
[----:B------:R-:W-:-:S05]  /*35b0*/  @P2 LOP3.LUT R155, R155, R154, RZ, 0x3c, !PT ;  /* 0x0000009a9b9b2212 */ /* 0x000fca00078e3cff */
[----:B------:R-:W3:Y:S01]  /*35c0*/  @P2 LDG.E.U16 R90, desc[UR14][R154.64] ;  /* 0x0000000e9a5a2981 */ /* 0x000ee2000c1e1500 */
[----:B------:R-:W-:-:S03]  /*35d0*/  ISETP.GT.AND P0, PT, R170, 0x3, PT ;  /* 0x00000003aa00780c */ /* 0x000fc60003f04270 */
        /* <DEDUP_REMOVED lines=66> */
[----:B------:R-:W3:Y:S04]  /*3a00*/  LDL R154, [R1+0x2c8] ;  /* 0x0002c800019a7983 */ /* 0x000ee80000100800 */
[----:B------:R-:W3:Y:S01]  /*3a10*/  LDL R155, [R1+0x2cc] ;  /* 0x0002cc00019b7983 */ /* 0x000ee20000100800 */
[----:B------:R-:W-:-:S03]  /*3a20*/  PRMT R159, RZ, 0x7610, R159 ;  /* 0x00007610ff9f7816 */ /* 0x000fc6000000009f */
[----:B--2---:R-:W-:Y:S01]  /*3a30*/  STL [R1+0x370], R158 ;  /* 0x0003709e01007387 */ /* 0x004fe20000100800 */
[----:B---3--:R-:W-:-:S04]  /*3a40*/  @P0 LOP3.LUT R155, R155, R154, RZ, 0x3c, !PT ;  /* 0x0000009a9b9b0212 */ /* 0x008fc800078e3cff */
[----:B------:R-:W-:-:S04]  /*3a50*/  @P0 LOP3.LUT R154, R155, R154, RZ, 0x3c, !PT ;  /* 0x0000009a9b9a0212 */ /* 0x000fc800078e3cff */
[----:B------:R-:W-:-:S05]  /*3a60*/  @P0 LOP3.LUT R155, R155, R154, RZ, 0x3c, !PT ;  /* 0x0000009a9b9b0212 */ /* 0x000fca00078e3cff */
[----:B------:R-:W2:Y:S04]  /*3a70*/  @P0 LDG.E.U16 R159, desc[UR14][R154.64] ;  /* 0x0000000e9a9f0981 */ /* 0x000ea8000c1e1500 */
[----:B------:R-:W3:Y:S04]  /*3a80*/  LDL R154, [R1+0x2c0] ;  /* 0x0002c000019a7983 */ /* 0x000ee80000100800 */
[----:B------:R-:W3:Y:S01]  /*3a90*/  LDL R155, [R1+0x2c4] ;  /* 0x0002c400019b7983 */ /* 0x000ee20000100800 */
[----:B------:R-:W-:Y:S02]  /*3aa0*/  ISETP.GT.AND P1, PT, R170, 0x7, PT ;  /* 0x00000007aa00780c */ /* 0x000fe40003f24270 */
[----:B------:R-:W-:Y:S01]  /*3ab0*/  PRMT R2, RZ, 0x7610, R2 ;  /* 0x00007610ff027816 */ /* 0x000fe20000000002 */
[----:B--2---:R-:W-:Y:S10]  /*3ac0*/  STL [R1+0x374], R159 ;  /* 0x0003749f01007387 */ /* 0x004ff40000100800 */
[----:B---3--:R-:W-:-:S04]  /*3ad0*/  @P1 LOP3.LUT R155, R155, R154, RZ, 0x3c, !PT ;  /* 0x0000009a9b9b1212 */ /* 0x008fc800078e3cff */
        /* <DEDUP_REMOVED lines=10> */
[----:B------:R0:W2:Y:S04]  /*3b80*/  @P1 LDG.E.U16 R0, desc[UR14][R154.64] ;  /* 0x0000000e9a001981 */ /* 0x0000a8000c1e1500 */
[----:B------:R-:W0:Y:S04]  /*3b90*/  LDL R154, [R1+0x2b0] ;  /* 0x0002b000019a7983 */ /* 0x000e280000100800 */
[----:B------:R-:W0:Y:S01]  /*3ba0*/  LDL R155, [R1+0x2b4] ;  /* 0x0002b400019b7983 */ /* 0x000e220000100800 */
[----:B------:R-:W-:Y:S02]  /*3bb0*/  ISETP.GT.AND P2, PT, R170, 0x8, PT ;  /* 0x00000008aa00780c */ /* 0x000fe40003f44270 */
[----:B------:R-:W-:-:S11]  /*3bc0*/  PRMT R15, RZ, 0x7610, R15 ;  /* 0x00007610ff0f7816 */ /* 0x000fd6000000000f */
[----:B0-----:R-:W-:-:S04]  /*3bd0*/  @P2 LOP3.LUT R155, R155, R154, RZ, 0x3c, !PT ;  /* 0x0000009a9b9b2212 */ /* 0x001fc800078e3cff */
[----:B------:R-:W-:-:S04]  /*3be0*/  @P2 LOP3.LUT R154, R155, R154, RZ, 0x3c, !PT ;  /* 0x0000009a9b9a2212 */ /* 0x000fc800078e3cff */
[----:B------:R-:W-:-:S05]  /*3bf0*/  @P2 LOP3.LUT R155, R155, R154, RZ, 0x3c, !PT ;  /* 0x0000009a9b9b2212 */ /* 0x000fca00078e3cff */
[----:B------:R-:W3:Y:S04]  /*3c00*/  @P2 LDG.E.U16 R15, desc[UR14][R154.64] ;  /* 0x0000000e9a0f2981 */ /* 0x000ee8000c1e1500 */
[----:B--2---:R-:W-:Y:S04]  /*3c10*/  STL [R1+0x37c], R0 ;  /* 0x00037c0001007387 */ /* 0x004fe80000100800 */
[----:B---3--:R0:W-:Y:S04]  /*3c20*/  STL [R1+0x30], R15 ;  /* 0x0000300f01007387 */ /* 0x0081e80000100800 */
        /* <DEDUP_REMOVED lines=45> */
[----:B------:R0:W3:Y:S04]  /*3f00*/  @P1 LDG.E.U16 R161, desc[UR14][R154.64] ;  /* 0x0000000e9aa11981 */ /* 0x0000e8000c1e1500 */
[----:B------:R-:W0:Y:S04]  /*3f10*/  LDL R154, [R1+0x280] ;  /* 0x00028000019a7983 */ /* 0x000e280000100800 */
[----:B------:R-:W0:Y:S01]  /*3f20*/  LDL R155, [R1+0x284] ;  /* 0x00028400019b7983 */ /* 0x000e220000100800 */
[----:B------:R-:W-:Y:S02]  /*3f30*/  ISETP.GT.AND P2, PT, R170, 0xb, PT ;  /* 0x0000000baa00780c */ /* 0x000fe40003f44270 */
[----:B------:R-:W-:-:S11]  /*3f40*/  PRMT R18, RZ, 0x7610, R18 ;  /* 0x00007610ff127816 */ /* 0x000fd60000000012 */
[----:B0-----:R-:W-:-:S04]  /*3f50*/  @P2 LOP3.LUT R155, R155, R154, RZ, 0x3c, !PT ;  /* 0x0000009a9b9b2212 */ /* 0x001fc800078e3cff */
[----:B------:R-:W-:-:S04]  /*3f60*/  @P2 LOP3.LUT R154, R155, R154, RZ, 0x3c, !PT ;  /* 0x0000009a9b9a2212 */ /* 0x000fc800078e3cff */
[----:B------:R-:W-:-:S05]  /*3f70*/  @P2 LOP3.LUT R155, R155, R154, RZ, 0x3c, !PT ;  /* 0x0000009a9b9b2212 */ /* 0x000fca00078e3cff */
[----:B------:R-:W4:Y:S04]  /*3f80*/  @P2 LDG.E.U16 R18, desc[UR14][R154.64] ;  /* 0x0000000e9a122981 */ /* 0x000f28000c1e1500 */
[----:B---3--:R0:W-:Y:S04]  /*3f90*/  STL [R1+0x1c], R161 ;  /* 0x00001ca101007387 */ /* 0x0081e80000100800 */
[----:B0-----:R-:W3:Y:S04]  /*3fa0*/  LDL R161, [R1+0x264] ;  /* 0x0002640001a17983 */ /* 0x001ee80000100800 */
        /* <DEDUP_REMOVED lines=28> */
[----:B------:R-:W-:Y:S02]  /*4170*/  ISETP.GT.AND P1, PT, R170, 0xd, PT ;  /* 0x0000000daa00780c */ /* 0x000fe40003f24270 */
[----:B------:R-:W-:Y:S01]  /*4180*/  PRMT R2, RZ, 0x7610, R2 ;  /* 0x00007610ff027816 */ /* 0x000fe20000000002 */
[----:B---3--:R0:W-:Y:S04]  /*4190*/  STL [R1+0xc], R17 ;  /* 0x00000c1101007387 */ /* 0x0081e80000100800 */
[----:B0-----:R-:W3:Y:S04]  /*41a0*/  LDL.LU R17, [R1+0x3bc] ;  /* 0x0003bc0001117983 */ /* 0x001ee80000300800 */
[----:B------:R-:W4:Y:S02]  /*41b0*/  LDL R155, [R1+0x260] ;  /* 0x00026000019b7983 */ /* 0x000f240000100800 */
[----:B------:R-:W-:Y:S01]  /*41c0*/  @P1 IMAD.MOV.U32 R154, RZ, RZ, R161 ;  /* 0x000000ffff9a1224 */ /* 0x000fe200078e00a1 */
[----:B------:R-:W-:Y:S01]  /*41d0*/  PRMT R159, RZ, 0x7610, R159 ;  /* 0x00007610ff9f7816 */ /* 0x000fe2000000009f */
[----:B------:R-:W5:Y:S04]  /*41e0*/  LDL R161, [R1+0x244] ;  /* 0x0002440001a17983 */ /* 0x000f680000100800 */
[----:B----4-:R-:W4:Y:S04]  /*41f0*/  @P1 LDG.E.U16 R2, desc[UR14][R154.64] ;  /* 0x0000000e9a021981 */ /* 0x010f28000c1e1500 */
[----:B------:R-:W2:Y:S04]  /*4200*/  LDL R154, [R1+0x258] ;  /* 0x00025800019a7983 */ /* 0x000ea80000100800 */
[----:B------:R-:W2:Y:S04]  /*4210*/  LDL R155, [R1+0x25c] ;  /* 0x00025c00019b7983 */ /* 0x000ea80000100800 */
[----:B----4-:R-:W-:Y:S01]  /*4220*/  STL [R1+0x380], R2 ;  /* 0x0003800201007387 */ /* 0x010fe20000100800 */
[----:B--2---:R-:W-:-:S04]  /*4230*/  @P1 LOP3.LUT R155, R155, R154, RZ, 0x3c, !PT ;  /* 0x0000009a9b9b1212 */ /* 0x004fc800078e3cff */
[----:B------:R-:W-:-:S04]  /*4240*/  @P1 LOP3.LUT R154, R155, R154, RZ, 0x3c, !PT ;  /* 0x0000009a9b9a1212 */ /* 0x000fc800078e3cff */
[----:B------:R-:W-:-:S05]  /*4250*/  @P1 LOP3.LUT R155, R155, R154, RZ, 0x3c, !PT ;  /* 0x0000009a9b9b1212 */ /* 0x000fca00078e3cff */
[----:B------:R-:W2:Y:S04]  /*4260*/  @P1 LDG.E.U16 R159, desc[UR14][R154.64] ;  /* 0x0000000e9a9f1981 */ /* 0x000ea8000c1e1500 */
[----:B------:R-:W4:Y:S04]  /*4270*/  LDL R154, [R1+0x250] ;  /* 0x00025000019a7983 */ /* 0x000f280000100800 */
[----:B------:R-:W4:Y:S01]  /*4280*/  LDL R155, [R1+0x254] ;  /* 0x00025400019b7983 */ /* 0x000f220000100800 */
[----:B------:R-:W-:Y:S02]  /*4290*/  ISETP.GT.AND P2, PT, R170, 0xe, PT ;  /* 0x0000000eaa00780c */ /* 0x000fe40003f44270 */
[----:B------:R-:W-:Y:S01]  /*42a0*/  PRMT R156, RZ, 0x7610, R156 ;  /* 0x00007610ff9c7816 */ /* 0x000fe2000000009c */
[----:B--2---:R-:W-:Y:S10]  /*42b0*/  STL [R1+0x384], R159 ;  /* 0x0003849f01007387 */ /* 0x004ff40000100800 */
[----:B----4-:R-:W-:-:S04]  /*42c0*/  @P2 LOP3.LUT R155, R155, R154, RZ, 0x3c, !PT ;  /* 0x0000009a9b9b2212 */ /* 0x010fc800078e3cff */
[----:B------:R-:W-:-:S04]  /*42d0*/  @P2 LOP3.LUT R154, R155, R154, RZ, 0x3c, !PT ;  /* 0x0000009a9b9a2212 */ /* 0x000fc800078e3cff */
[----:B------:R-:W-:-:S05]  /*42e0*/  @P2 LOP3.LUT R155, R155, R154, RZ, 0x3c, !PT ;  /* 0x0000009a9b9b2212 */ /* 0x000fca00078e3cff */
[----:B------:R-:W2:Y:S04]  /*42f0*/  @P2 LDG.E.U16 R156, desc[UR14][R154.64] ;  /* 0x0000000e9a9c2981 */ /* 0x000ea8000c1e1500 */
[----:B------:R-:W4:Y:S04]  /*4300*/  LDL R154, [R1+0x248] ;  /* 0x00024800019a7983 */ /* 0x000f280000100800 */
[----:B------:R-:W4:Y:S01]  /*4310*/  LDL R155, [R1+0x24c] ;  /* 0x00024c00019b7983 */ /* 0x000f220000100800 */
[----:B------:R-:W-:Y:S02]  /*4320*/  PRMT R157, RZ, 0x7610, R157 ;  /* 0x00007610ff9d7816 */ /* 0x000fe4000000009d */
[----:B------:R-:W-:Y:S01]  /*4330*/  ISETP.GT.AND P0, PT, R170, 0xf, PT ;  /* 0x0000000faa00780c */ /* 0x000fe20003f04270 */
[----:B--2---:R-:W-:Y:S01]  /*4340*/  STL [R1+0x388], R156 ;  /* 0x0003889c01007387 */ /* 0x004fe20000100800 */
[----:B----4-:R-:W-:-:S04]  /*4350*/  @P2 LOP3.LUT R155, R155, R154, RZ, 0x3c, !PT ;  /* 0x0000009a9b9b2212 */ /* 0x010fc800078e3cff */
[----:B------:R-:W-:-:S04]  /*4360*/  @P2 LOP3.LUT R154, R155, R154, RZ, 0x3c, !PT ;  /* 0x0000009a9b9a2212 */ /* 0x000fc800078e3cff */
[----:B------:R-:W-:-:S05]  /*4370*/  @P2 LOP3.LUT R155, R155, R154, RZ, 0x3c, !PT ;  /* 0x0000009a9b9b2212 */ /* 0x000fca00078e3cff */
[----:B------:R5:W2:Y:S04]  /*4380*/  @P2 LDG.E.U16 R157, desc[UR14][R154.64] ;  /* 0x0000000e9a9d2981 */ /* 0x000aa8000c1e1500 */
[----:B------:R-:W4:Y:S01]  /*4390*/  LDL R155, [R1+0x240] ;  /* 0x00024000019b7983 */ /* 0x000f220000100800 */
[----:B------:R-:W-:Y:S01]  /*43a0*/  PRMT R153, RZ, 0x7610, R153 ;  /* 0x00007610ff997816 */ /* 0x000fe20000000099 */
[----:B-----5:R-:W-:Y:S02]  /*43b0*/  @P0 IMAD.MOV.U32 R154, RZ, RZ, R161 ;  /* 0x000000ffff9a0224 */ /* 0x020fe400078e00a1 */
[----:B--2---:R-:W-:Y:S01]  /*43c0*/  STL [R1+0x38c], R157 ;  /* 0x00038c9d01007387 */ /* 0x004fe20000100800 */
[----:B------:R-:W-:-:S03]  /*43d0*/  PRMT R152, RZ, 0x7610, R152 ;  /* 0x00007610ff987816 */ /* 0x000fc60000000098 */
[----:B------:R-:W2:Y:S04]  /*43e0*/  LDL R161, [R1+0x224] ;  /* 0x0002240001a17983 */ /* 0x000ea80000100800 */
[----:B----4-:R-:W4:Y:S04]  /*43f0*/  @P0 LDG.E.U16 R153, desc[UR14][R154.64] ;  /* 0x0000000e9a990981 */ /* 0x010f28000c1e1500 */
[----:B------:R-:W5:Y:S04]  /*4400*/  LDL R154, [R1+0x238] ;  /* 0x00023800019a7983 */ /* 0x000f680000100800 */
[----:B------:R-:W5:Y:S04]  /*4410*/  LDL R155, [R1+0x23c] ;  /* 0x00023c00019b7983 */ /* 0x000f680000100800 */
[----:B----4-:R-:W-:Y:S01]  /*4420*/  STL [R1+0x390], R153 ;  /* 0x0003909901007387 */ /* 0x010fe20000100800 */
[----:B-----5:R-:W-:-:S04]  /*4430*/  @P0 LOP3.LUT R155, R155, R154, RZ, 0x3c, !PT ;  /* 0x0000009a9b9b0212 */ /* 0x020fc800078e3cff */
[----:B------:R-:W-:-:S04]  /*4440*/  @P0 LOP3.LUT R154, R155, R154, RZ, 0x3c, !PT ;  /* 0x0000009a9b9a0212 */ /* 0x000fc800078e3cff */
[----:B------:R-:W-:-:S05]  /*4450*/  @P0 LOP3.LUT R155, R155, R154, RZ, 0x3c, !PT ;  /* 0x0000009a9b9b0212 */ /* 0x000fca00078e3cff */
[----:B------:R0:W4:Y:S04]  /*4460*/  @P0 LDG.E.U16 R152, desc[UR14][R154.64] ;  /* 0x0000000e9a980981 */ /* 0x000128000c1e1500 */
[----:B------:R-:W0:Y:S04]  /*4470*/  LDL R154, [R1+0x230] ;  /* 0x00023000019a7983 */ /* 0x000e280000100800 */
[----:B------:R-:W0:Y:S01]  /*4480*/  LDL R155, [R1+0x234] ;  /* 0x00023400019b7983 */ /* 0x000e220000100800 */
[----:B------:R-:W-:Y:S02]  /*4490*/  ISETP.GT.AND P1, PT, R170, 0x10, PT ;  /* 0x00000010aa00780c */ /* 0x000fe40003f24270 */
[----:B------:R-:W-:-:S11]  /*44a0*/  PRMT R11, RZ, 0x7610, R11 ;  /* 0x00007610ff0b7816 */ /* 0x000fd6000000000b */
[----:B0-----:R-:W-:-:S04]  /*44b0*/  @P1 LOP3.LUT R155, R155, R154, RZ, 0x3c, !PT ;  /* 0x0000009a9b9b1212 */ /* 0x001fc800078e3cff */
[----:B------:R-:W-:-:S04]  /*44c0*/  @P1 LOP3.LUT R154, R155, R154, RZ, 0x3c, !PT ;  /* 0x0000009a9b9a1212 */ /* 0x000fc800078e3cff */
[----:B------:R-:W-:-:S05]  /*44d0*/  @P1 LOP3.LUT R155, R155, R154, RZ, 0x3c, !PT ;  /* 0x0000009a9b9b1212 */ /* 0x000fca00078e3cff */
[----:B------:R-:W5:Y:S04]  /*44e0*/  @P1 LDG.E.U16 R11, desc[UR14][R154.64] ;  /* 0x0000000e9a0b1981 */ /* 0x000f68000c1e1500 */
[----:B----4-:R-:W-:Y:S04]  /*44f0*/  STL [R1+0x394], R152 ;  /* 0x0003949801007387 */ /* 0x010fe80000100800 */
[----:B-----5:R0:W-:Y:S04]  /*4500*/  STL [R1+0x8], R11 ;  /* 0x0000080b01007387 */ /* 0x0201e80000100800 */
        /* <DEDUP_REMOVED lines=8> */
[C---:B------:R-:W-:Y:S02]  /*4590*/  ISETP.GT.AND P2, PT, R170.reuse, 0x11, PT ;  /* 0x00000011aa00780c */ /* 0x040fe40003f44270 */
[----:B------:R-:W-:Y:S01]  /*45a0*/  PRMT R160, RZ, 0x7610, R160 ;  /* 0x00007610ffa07816 */ /* 0x000fe200000000a0 */
[----:B-----5:R0:W-:Y:S04]  /*45b0*/  STL [R1+0x4], R151 ;  /* 0x0000049701007387 */ /* 0x0201e80000100800 */
[----:B0-----:R-:W5:Y:S04]  /*45c0*/  LDL.LU R151, [R1+0x3b4] ;  /* 0x0003b40001977983 */ /* 0x001f680000300800 */
[----:B------:R-:W3:Y:S02]  /*45d0*/  LDL R155, [R1+0x220] ;  /* 0x00022000019b7983 */ /* 0x000ee40000100800 */
[----:B--2---:R-:W-:Y:S01]  /*45e0*/  @P2 IMAD.MOV.U32 R154, RZ, RZ, R161 ;  /* 0x000000ffff9a2224 */ /* 0x004fe200078e00a1 */
[----:B------:R-:W-:Y:S01]  /*45f0*/  PRMT R152, RZ, 0x7610, R152 ;  /* 0x00007610ff987816 */ /* 0x000fe20000000098 */
[----:B------:R-:W2:Y:S04]  /*4600*/  LDL R161, [R1+0x200] ;  /* 0x0002000001a17983 */ /* 0x000ea80000100800 */
[----:B---3--:R-:W3:Y:S04]  /*4610*/  @P2 LDG.E.U16 R160, desc[UR14][R154.64] ;  /* 0x0000000e9aa02981 */ /* 0x008ee8000c1e1500 */
[----:B------:R-:W4:Y:S04]  /*4620*/  LDL R154, [R1+0x218] ;  /* 0x00021800019a7983 */ /* 0x000f280000100800 */
[----:B------:R-:W4:Y:S04]  /*4630*/  LDL R155, [R1+0x21c] ;  /* 0x00021c00019b7983 */ /* 0x000f280000100800 */
[----:B---3--:R0:W-:Y:S01]  /*4640*/  STL [R1], R160 ;  /* 0x000000a001007387 */ /* 0x0081e20000100800 */
[----:B------:R-:W-:-:S02]  /*4650*/  ISETP.GT.AND P0, PT, R170, 0x12, PT ;  /* 0x00000012aa00780c */ /* 0x000fc40003f04270 */
[----:B------:R-:W-:Y:S01]  /*4660*/  PRMT R153, RZ, 0x7610, R153 ;  /* 0x00007610ff997816 */ /* 0x000fe20000000099 */
[----:B0-----:R-:W3:Y:S01]  /*4670*/  LDL R160, [R1+0x204] ;  /* 0x0002040001a07983 */ /* 0x001ee20000100800 */
[----:B----4-:R-:W-:-:S04]  /*4680*/  @P2 LOP3.LUT R155, R155, R154, RZ, 0x3c, !PT ;  /* 0x0000009a9b9b2212 */ /* 0x010fc800078e3cff */
[----:B------:R-:W-:-:S04]  /*4690*/  @P2 LOP3.LUT R154, R155, R154, RZ, 0x3c, !PT ;  /* 0x0000009a9b9a2212 */ /* 0x000fc800078e3cff */
[----:B------:R-:W-:-:S05]  /*46a0*/  @P2 LOP3.LUT R155, R155, R154, RZ, 0x3c, !PT ;  /* 0x0000009a9b9b2212 */ /* 0x000fca00078e3cff */
[----:B------:R-:W4:Y:S04]  /*46b0*/  @P2 LDG.E.U16 R152, desc[UR14][R154.64] ;  /* 0x0000000e9a982981 */ /* 0x000f28000c1e1500 */
[----:B------:R-:W5:Y:S04]  /*46c0*/  LDL R154, [R1+0x210] ;  /* 0x00021000019a7983 */ /* 0x000f680000100800 */
[----:B------:R-:W5:Y:S04]  /*46d0*/  LDL R155, [R1+0x214] ;  /* 0x00021400019b7983 */ /* 0x000f680000100800 */
[----:B----4-:R0:W-:Y:S01]  /*46e0*/  STL [R1+0x3a0], R152 ;  /* 0x0003a09801007387 */ /* 0x0101e20000100800 */
[----:B------:R-:W-:-:S02]  /*46f0*/  ISETP.GT.AND P1, PT, R170, 0x13, PT ;  /* 0x00000013aa00780c */ /* 0x000fc40003f24270 */
[----:B------:R-:W-:Y:S02]  /*4700*/  PRMT R157, RZ, 0x7610, R157 ;  /* 0x00007610ff9d7816 */ /* 0x000fe4000000009d */
[----:B------:R-:W-:Y:S01]  /*4710*/  PRMT R156, RZ, 0x7610, R156 ;  /* 0x00007610ff9c7816 */ /* 0x000fe2000000009c */
[----:B0-----:R-:W4:Y:S01]  /*4720*/  LDL R152, [R1+0x1fc] ;  /* 0x0001fc0001987983 */ /* 0x001f220000100800 */
[----:B-----5:R-:W-:-:S04]  /*4730*/  @P0 LOP3.LUT R155, R155, R154, RZ, 0x3c, !PT ;  /* 0x0000009a9b9b0212 */ /* 0x020fc800078e3cff */
[----:B------:R-:W-:-:S04]  /*4740*/  @P0 LOP3.LUT R154, R155, R154, RZ, 0x3c, !PT ;  /* 0x0000009a9b9a0212 */ /* 0x000fc800078e3cff */
[----:B------:R-:W-:-:S05]  /*4750*/  @P0 LOP3.LUT R155, R155, R154, RZ, 0x3c, !PT ;  /* 0x0000009a9b9b0212 */ /* 0x000fca00078e3cff */
[----:B------:R-:W5:Y:S04]  /*4760*/  @P0 LDG.E.U16 R153, desc[UR14][R154.64] ;  /* 0x0000000e9a990981 */ /* 0x000f68000c1e1500 */
[----:B------:R-:W2:Y:S04]  /*4770*/  LDL R154, [R1+0x208] ;  /* 0x00020800019a7983 */ /* 0x000ea80000100800 */
[----:B------:R-:W2:Y:S04]  /*4780*/  LDL R155, [R1+0x20c] ;  /* 0x00020c00019b7983 */ /* 0x000ea80000100800 */
[----:B-----5:R0:W-:Y:S04]  /*4790*/  STL [R1+0x3a4], R153 ;  /* 0x0003a49901007387 */ /* 0x0201e80000100800 */
[----:B0-----:R-:W5:Y:S01]  /*47a0*/  LDL R153, [R1+0x1f8] ;  /* 0x0001f80001997983 */ /* 0x001f620000100800 */
[----:B--2---:R-:W-:-:S04]  /*47b0*/  @P0 LOP3.LUT R155, R155, R154, RZ, 0x3c, !PT ;  /* 0x0000009a9b9b0212 */ /* 0x004fc800078e3cff */
[----:B------:R-:W-:-:S04]  /*47c0*/  @P0 LOP3.LUT R154, R155, R154, RZ, 0x3c, !PT ;  /* 0x0000009a9b9a0212 */ /* 0x000fc800078e3cff */
[----:B------:R-:W-:-:S05]  /*47d0*/  @P0 LOP3.LUT R155, R155, R154, RZ, 0x3c, !PT ;  /* 0x0000009a9b9b0212 */ /* 0x000fca00078e3cff */
[----:B------:R3:W2:Y:S02]  /*47e0*/  @P0 LDG.E.U16 R157, desc[UR14][R154.64] ;  /* 0x0000000e9a9d0981 */ /* 0x0006a4000c1e1500 */
[----:B---3--:R-:W-:Y:S02]  /*47f0*/  @P1 IMAD.MOV.U32 R154, RZ, RZ, R160 ;  /* 0x000000ffff9a1224 */ /* 0x008fe400078e00a0 */
[----:B------:R-:W-:-:S05]  /*4800*/  @P1 IMAD.MOV.U32 R155, RZ, RZ, R161 ;  /* 0x000000ffff9b1224 */ /* 0x000fca00078e00a1 */
[----:B------:R4:W3:Y:S01]  /*4810*/  @P1 LDG.E.U16 R156, desc[UR14][R154.64] ;  /* 0x0000000e9a9c1981 */ /* 0x0008e2000c1e1500 */
[----:B------:R-:W-:Y:S01]  /*4820*/  PRMT R159, RZ, 0x7610, R159 ;  /* 0x00007610ff9f7816 */ /* 0x000fe2000000009f */
[----:B----4-:R-:W-:Y:S02]  /*4830*/  @P1 IMAD.MOV.U32 R154, RZ, RZ, R152 ;  /* 0x000000ffff9a1224 */ /* 0x010fe400078e0098 */
[----:B-----5:R-:W-:-:S05]  /*4840*/  @P1 IMAD.MOV.U32 R155, RZ, RZ, R153 ;  /* 0x000000ffff9b1224 */ /* 0x020fca00078e0099 */
[----:B------:R-:W4:Y:S04]  /*4850*/  @P1 LDG.E.U16 R159, desc[UR14][R154.64] ;  /* 0x0000000e9a9f1981 */ /* 0x000f28000c1e1500 */
[----:B--2---:R0:W-:Y:S04]  /*4860*/  STL [R1+0x3a8], R157 ;  /* 0x0003a89d01007387 */ /* 0x0041e80000100800 */
[----:B------:R-:W2:Y:S04]  /*4870*/  LDL R161, [R1+0x1e8] ;  /* 0x0001e80001a17983 */ /* 0x000ea80000100800 */
[----:B------:R-:W5:Y:S04]  /*4880*/  LDL R160, [R1+0x1ec] ;  /* 0x0001ec0001a07983 */ /* 0x000f680000100800 */
[----:B---3--:R1:W-:Y:S04]  /*4890*/  STL [R1+0x3ac], R156 ;  /* 0x0003ac9c01007387 */ /* 0x0083e80000100800 */
[----:B------:R-:W3:Y:S04]  /*48a0*/  LDL R154, [R1+0x1f0] ;  /* 0x0001f000019a7983 */ /* 0x000ee80000100800 */
[----:B------:R-:W3:Y:S04]  /*48b0*/  LDL R155, [R1+0x1f4] ;  /* 0x0001f400019b7983 */ /* 0x000ee80000100800 */
[----:B0-----:R-:W2:Y:S04]  /*48c0*/  LDL R157, [R1+0x1e0] ;  /* 0x0001e000019d7983 */ /* 0x001ea80000100800 */
[----:B-1----:R-:W2:Y:S04]  /*48d0*/  LDL R156, [R1+0x1e4] ;  /* 0x0001e400019c7983 */ /* 0x002ea80000100800 */
[----:B------:R-:W2:Y:S04]  /*48e0*/  LDL R153, [R1+0x1d8] ;  /* 0x0001d80001997983 */ /* 0x000ea80000100800 */
[----:B------:R-:W2:Y:S01]  /*48f0*/  LDL R152, [R1+0x1dc] ;  /* 0x0001dc0001987983 */ /* 0x000ea20000100800 */
[----:B------:R-:W-:-:S02]  /*4900*/  ISETP.GT.AND P2, PT, R170, 0x14, PT ;  /* 0x00000014aa00780c */ /* 0x000fc40003f44270 */
[----:B------:R-:W-:Y:S02]  /*4910*/  ISETP.GT.AND P0, PT, R170, 0x15, PT ;  /* 0x00000015aa00780c */ /* 0x000fe40003f04270 */
[----:B------:R-:W-:Y:S02]  /*4920*/  PRMT R2, RZ, 0x7610, R2 ;  /* 0x00007610ff027816 */ /* 0x000fe40000000002 */
[----:B------:R-:W-:Y:S02]  /*4930*/  PRMT R0, RZ, 0x7610, R0 ;  /* 0x00007610ff007816 */ /* 0x000fe40000000000 */
[----:B------:R-:W-:Y:S02]  /*4940*/  PRMT R158, RZ, 0x7610, R158 ;  /* 0x00007610ff9e7816 */ /* 0x000fe4000000009e */
[----:B------:R-:W-:Y:S01]  /*4950*/  PRMT R251, RZ, 0x7610, R251 ;  /* 0x00007610fffb7816 */ /* 0x000fe200000000fb */
[----:B----4-:R0:W-:Y:S04]  /*4960*/  STL [R1+0x3b0], R159 ;  /* 0x0003b09f01007387 */ /* 0x0101e80000100800 */
[----:B0-----:R-:W4:Y:S01]  /*4970*/  LDL R159, [R1+0x1cc] ;  /* 0x0001cc00019f7983 */ /* 0x001f220000100800 */
[----:B---3--:R-:W-:-:S04]  /*4980*/  @P2 LOP3.LUT R155, R155, R154, RZ, 0x3c, !PT ;  /* 0x0000009a9b9b2212 */ /* 0x008fc800078e3cff */
[----:B------:R-:W-:-:S04]  /*4990*/  @P2 LOP3.LUT R154, R155, R154, RZ, 0x3c, !PT ;  /* 0x0000009a9b9a2212 */ /* 0x000fc800078e3cff */
[----:B------:R-:W-:-:S05]  /*49a0*/  @P2 LOP3.LUT R155, R155, R154, RZ, 0x3c, !PT ;  /* 0x0000009a9b9b2212 */ /* 0x000fca00078e3cff */
[----:B------:R5:W3:Y:S02]  /*49b0*/  @P2 LDG.E.U16 R2, desc[UR14][R154.64] ;  /* 0x0000000e9a022981 */ /* 0x000ae4000c1e1500 */
[----:B-----5:R-:W-:Y:S02]  /*49c0*/  @P2 IMAD.MOV.U32 R154, RZ, RZ, R160 ;  /* 0x000000ffff9a2224 */ /* 0x020fe400078e00a0 */
[----:B--2---:R-:W-:Y:S01]  /*49d0*/  @P2 IMAD.MOV.U32 R155, RZ, RZ, R161 ;  /* 0x000000ffff9b2224 */ /* 0x004fe200078e00a1 */
[----:B------:R-:W2:Y:S04]  /*49e0*/  LDL R160, [R1+0x1c8] ;  /* 0x0001c80001a07983 */ /* 0x000ea80000100800 */
[----:B------:R0:W5:Y:S04]  /*49f0*/  @P2 LDG.E.U16 R0, desc[UR14][R154.64] ;  /* 0x0000000e9a002981 */ /* 0x000168000c1e1500 */
[----:B------:R-:W4:Y:S01]  /*4a00*/  LDL R161, [R1+0x1d4] ;  /* 0x0001d40001a17983 */ /* 0x000f220000100800 */
[----:B0-----:R-:W-:-:S02]  /*4a10*/  @P0 IMAD.MOV.U32 R154, RZ, RZ, R156 ;  /* 0x000000ffff9a0224 */ /* 0x001fc400078e009c */
[----:B------:R-:W-:Y:S01]  /*4a20*/  @P0 IMAD.MOV.U32 R155, RZ, RZ, R157 ;  /* 0x000000ffff9b0224 */ /* 0x000fe200078e009d */
[----:B------:R-:W3:Y:S04]  /*4a30*/  LDL R156, [R1+0x1c4] ;  /* 0x0001c400019c7983 */ /* 0x000ee80000100800 */
[----:B------:R0:W5:Y:S04]  /*4a40*/  @P0 LDG.E.U16 R158, desc[UR14][R154.64] ;  /* 0x0000000e9a9e0981 */ /* 0x000168000c1e1500 */
[----:B------:R-:W5:Y:S01]  /*4a50*/  LDL R157, [R1+0x1c0] ;  /* 0x0001c000019d7983 */ /* 0x000f620000100800 */
[----:B0-----:R-:W-:-:S02]  /*4a60*/  @P0 IMAD.MOV.U32 R154, RZ, RZ, R152 ;  /* 0x000000ffff9a0224 */ /* 0x001fc400078e0098 */
[----:B------:R-:W-:Y:S01]  /*4a70*/  @P0 IMAD.MOV.U32 R155, RZ, RZ, R153 ;  /* 0x000000ffff9b0224 */ /* 0x000fe200078e0099 */
[----:B------:R-:W5:Y:S04]  /*4a80*/  LDL R152, [R1+0x1bc] ;  /* 0x0001bc0001987983 */ /* 0x000f680000100800 */
[----:B------:R4:W5:Y:S04]  /*4a90*/  @P0 LDG.E.U16 R251, desc[UR14][R154.64] ;  /* 0x0000000e9afb0981 */ /* 0x000968000c1e1500 */
[----:B------:R-:W5:Y:S04]  /*4aa0*/  LDL R153, [R1+0x1b4] ;  /* 0x0001b40001997983 */ /* 0x000f680000100800 */
[----:B------:R-:W2:Y:S01]  /*4ab0*/  LDL R155, [R1+0x1d0] ;  /* 0x0001d000019b7983 */ /* 0x000ea20000100800 */
[----:B------:R-:W-:-:S02]  /*4ac0*/  ISETP.GT.AND P1, PT, R170, 0x16, PT ;  /* 0x00000016aa00780c */ /* 0x000fc40003f24270 */
[----:B------:R-:W-:Y:S02]  /*4ad0*/  ISETP.GT.AND P2, PT, R170, 0x17, PT ;  /* 0x00000017aa00780c */ /* 0x000fe40003f44270 */
[----:B------:R-:W-:Y:S02]  /*4ae0*/  PRMT R249, RZ, 0x7610, R249 ;  /* 0x00007610fff97816 */ /* 0x000fe400000000f9 */
[----:B------:R-:W-:Y:S02]  /*4af0*/  PRMT R247, RZ, 0x7610, R247 ;  /* 0x00007610fff77816 */ /* 0x000fe400000000f7 */
[----:B------:R-:W-:Y:S02]  /*4b00*/  PRMT R245, RZ, 0x7610, R245 ;  /* 0x00007610fff57816 */ /* 0x000fe400000000f5 */
[----:B------:R-:W-:-:S03]  /*4b10*/  PRMT R243, RZ, 0x7610, R243 ;  /* 0x00007610fff37816 */ /* 0x000fc600000000f3 */
[----:B----4-:R-:W-:Y:S02]  /*4b20*/  @P1 IMAD.MOV.U32 R154, RZ, RZ, R161 ;  /* 0x000000ffff9a1224 */ /* 0x010fe400078e00a1 */
[----:B------:R-:W4:Y:S04]  /*4b30*/  LDL R161, [R1+0x1b0] ;  /* 0x0001b00001a17983 */ /* 0x000f280000100800 */
[----:B--2---:R0:W2:Y:S02]  /*4b40*/  @P1 LDG.E.U16 R249, desc[UR14][R154.64] ;  /* 0x0000000e9af91981 */ /* 0x0040a4000c1e1500 */
[----:B0-----:R-:W-:Y:S02]  /*4b50*/  @P1 IMAD.MOV.U32 R154, RZ, RZ, R159 ;  /* 0x000000ffff9a1224 */ /* 0x001fe400078e009f */
[----:B------:R-:W-:Y:S01]  /*4b60*/  @P1 IMAD.MOV.U32 R155, RZ, RZ, R160 ;  /* 0x000000ffff9b1224 */ /* 0x000fe200078e00a0 */
[----:B------:R-:W2:Y:S04]  /*4b70*/  LDL R159, [R1+0x1a8] ;  /* 0x0001a800019f7983 */ /* 0x000ea80000100800 */
[----:B------:R3:W2:Y:S04]  /*4b80*/  @P1 LDG.E.U16 R247, desc[UR14][R154.64] ;  /* 0x0000000e9af71981 */ /* 0x0006a8000c1e1500 */
[----:B------:R-:W2:Y:S01]  /*4b90*/  LDL R160, [R1+0x1a4] ;  /* 0x0001a40001a07983 */ /* 0x000ea20000100800 */
[----:B---3--:R-:W-:-:S02]  /*4ba0*/  @P2 IMAD.MOV.U32 R154, RZ, RZ, R156 ;  /* 0x000000ffff9a2224 */ /* 0x008fc400078e009c */
[----:B-----5:R-:W-:Y:S01]  /*4bb0*/  @P2 IMAD.MOV.U32 R155, RZ, RZ, R157 ;  /* 0x000000ffff9b2224 */ /* 0x020fe200078e009d */
        /* <DEDUP_REMOVED lines=88> */
[----:B------:R-:W-:-:S05]  /*5140*/  PRMT R215, RZ, 0x7610, R215 ;  /* 0x00007610ffd77816 */ /* 0x000fca00000000d7 */
[----:B----4-:R-:W-:Y:S01]  /*5150*/  @P0 IMAD.MOV.U32 R154, RZ, RZ, R161 ;  /* 0x000000ffff9a0224 */ /* 0x010fe200078e00a1 */
[----:B------:R-:W-:Y:S01]  /*5160*/  PRMT R213, RZ, 0x7610, R213 ;  /* 0x00007610ffd57816 */ /* 0x000fe200000000d5 */
        /* <DEDUP_REMOVED lines=21> */
[----:B------:R-:W-:-:S07]  /*52c0*/  PRMT R209, RZ, 0x7610, R209 ;  /* 0x00007610ffd17816 */ /* 0x000fce00000000d1 */
[----:B----4-:R-:W-:Y:S01]  /*52d0*/  @P2 IMAD.MOV.U32 R154, RZ, RZ, R161 ;  /* 0x000000ffff9a2224 */ /* 0x010fe200078e00a1 */
[----:B------:R-:W-:Y:S01]  /*52e0*/  PRMT R207, RZ, 0x7610, R207 ;  /* 0x00007610ffcf7816 */ /* 0x000fe200000000cf */
[----:B------:R-:W4:Y:S01]  /*52f0*/  LDL R161, [R1+0x110] ;  /* 0x0001100001a17983 */ /* 0x000f220000100800 */
[----:B------:R-:W-:-:S03]  /*5300*/  PRMT R205, RZ, 0x7610, R205 ;  /* 0x00007610ffcd7816 */ /* 0x000fc600000000cd */
        /* <DEDUP_REMOVED lines=103> */
[----:B------:R-:W-:Y:S01]  /*5980*/  ISETP.GT.AND P0, PT, R170, 0x2a, PT ;  /* 0x0000002aaa00780c */ /* 0x000fe20003f04270 */
[----:B------:R-:W2:Y:S04]  /*5990*/  LDL R160, [R1+0x7c] ;  /* 0x00007c0001a07983 */ /* 0x000ea80000100800 */
[----:B------:R3:W2:Y:S01]  /*59a0*/  @P1 LDG.E.U16 R179, desc[UR14][R154.64] ;  /* 0x0000000e9ab31981 */ /* 0x0006a2000c1e1500 */
[----:B------:R-:W-:-:S02]  /*59b0*/  PRMT R173, RZ, 0x7610, R173 ;  /* 0x00007610ffad7816 */ /* 0x000fc400000000ad */
[----:B------:R-:W-:Y:S01]  /*59c0*/  PRMT R171, RZ, 0x7610, R171 ;  /* 0x00007610ffab7816 */ /* 0x000fe200000000ab */
[----:B------:R-:W2:Y:S01]  /*59d0*/  LDL R159, [R1+0x80] ;  /* 0x00008000019f7983 */ /* 0x000ea20000100800 */
[----:B---3--:R-:W-:Y:S02]  /*59e0*/  @P2 IMAD.MOV.U32 R154, RZ, RZ, R156 ;  /* 0x000000ffff9a2224 */ /* 0x008fe400078e009c */
[----:B-----5:R-:W-:Y:S01]  /*59f0*/  @P2 IMAD.MOV.U32 R155, RZ, RZ, R157 ;  /* 0x000000ffff9b2224 */ /* 0x020fe200078e009d */
[----:B------:R-:W-:Y:S01]  /*5a00*/  ISETP.GT.AND P1, PT, R170, 0x2b, PT ;  /* 0x0000002baa00780c */ /* 0x000fe20003f24270 */
[----:B------:R-:W3:Y:S04]  /*5a10*/  LDL R157, [R1+0x74] ;  /* 0x00007400019d7983 */ /* 0x000ee80000100800 */
[----:B------:R0:W5:Y:S01]  /*5a20*/  @P2 LDG.E.U16 R177, desc[UR14][R154.64] ;  /* 0x0000000e9ab12981 */ /* 0x000162000c1e1500 */
[----:B------:R-:W-:-:S03]  /*5a30*/  PRMT R163, RZ, 0x7610, R163 ;  /* 0x00007610ffa37816 */ /* 0x000fc600000000a3 */
[----:B------:R-:W3:Y:S01]  /*5a40*/  LDL R156, [R1+0x78] ;  /* 0x00007800019c7983 */ /* 0x000ee20000100800 */
[----:B0-----:R-:W-:Y:S02]  /*5a50*/  @P2 IMAD.MOV.U32 R154, RZ, RZ, R152 ;  /* 0x000000ffff9a2224 */ /* 0x001fe400078e0098 */
[----:B------:R-:W-:Y:S01]  /*5a60*/  @P2 IMAD.MOV.U32 R155, RZ, RZ, R153 ;  /* 0x000000ffff9b2224 */ /* 0x000fe200078e0099 */
[----:B------:R-:W5:Y:S04]  /*5a70*/  LDL R152, [R1+0x70] ;  /* 0x0000700001987983 */ /* 0x000f680000100800 */
[----:B------:R0:W3:Y:S04]  /*5a80*/  @P2 LDG.E.U16 R175, desc[UR14][R154.64] ;  /* 0x0000000e9aaf2981 */ /* 0x0000e8000c1e1500 */
[----:B------:R-:W2:Y:S04]  /*5a90*/  LDL R153, [R1+0x6c] ;  /* 0x00006c0001997983 */ /* 0x000ea80000100800 */
[----:B------:R-:W0:Y:S04]  /*5aa0*/  LDL R154, [R1+0x8c] ;  /* 0x00008c00019a7983 */ /* 0x000e280000100800 */
[----:B------:R-:W0:Y:S02]  /*5ab0*/  LDL R155, [R1+0x90] ;  /* 0x00009000019b7983 */ /* 0x000e240000100800 */
[----:B0-----:R-:W-:-:S04]  /*5ac0*/  @P0 LOP3.LUT R155, R155, R154, RZ, 0x3c, !PT ;  /* 0x0000009a9b9b0212 */ /* 0x001fc800078e3cff */
[----:B------:R-:W-:-:S04]  /*5ad0*/  @P0 LOP3.LUT R154, R155, R154, RZ, 0x3c, !PT ;  /* 0x0000009a9b9a0212 */ /* 0x000fc800078e3cff */
[----:B------:R-:W-:-:S05]  /*5ae0*/  @P0 LOP3.LUT R155, R155, R154, RZ, 0x3c, !PT ;  /* 0x0000009a9b9b0212 */ /* 0x000fca00078e3cff */
[----:B------:R4:W3:Y:S04]  /*5af0*/  @P0 LDG.E.U16 R173, desc[UR14][R154.64] ;  /* 0x0000000e9aad0981 */ /* 0x0008e8000c1e1500 */
[----:B------:R-:W5:Y:S01]  /*5b00*/  LDL R155, [R1+0x84] ;  /* 0x00008400019b7983 */ /* 0x000f620000100800 */
[----:B------:R-:W-:Y:S01]  /*5b10*/  ISETP.GT.AND P2, PT, R170, 0x2c, PT ;  /* 0x0000002caa00780c */ /* 0x000fe20003f44270 */
[----:B----4-:R-:W-:-:S12]  /*5b20*/  @P0 IMAD.MOV.U32 R154, RZ, RZ, R161 ;  /* 0x000000ffff9a0224 */ /* 0x010fd800078e00a1 */
[----:B--2---:R-:W-:Y:S01]  /*5b30*/  @P2 IMAD.MOV.U32 R161, RZ, RZ, R153 ;  /* 0x000000ffffa12224 */ /* 0x004fe200078e0099 */
[----:B------:R-:W-:Y:S01]  /*5b40*/  PRMT R167, RZ, 0x7610, R167 ;  /* 0x00007610ffa77816 */ /* 0x000fe200000000a7 */
[----:B------:R-:W2:Y:S04]  /*5b50*/  LDL R153, [R1+0x40] ;  /* 0x0000400001997983 */ /* 0x000ea80000100800 */
[----:B-----5:R0:W4:Y:S02]  /*5b60*/  @P0 LDG.E.U16 R171, desc[UR14][R154.64] ;  /* 0x0000000e9aab0981 */ /* 0x020124000c1e1500 */
[----:B0-----:R-:W-:Y:S02]  /*5b70*/  @P1 IMAD.MOV.U32 R155, RZ, RZ, R160 ;  /* 0x000000ffff9b1224 */ /* 0x001fe400078e00a0 */
[----:B------:R-:W-:-:S02]  /*5b80*/  @P2 IMAD.MOV.U32 R160, RZ, RZ, R152 ;  /* 0x000000ffffa02224 */ /* 0x000fc400078e0098 */
[----:B------:R-:W-:Y:S01]  /*5b90*/  @P1 IMAD.MOV.U32 R154, RZ, RZ, R159 ;  /* 0x000000ffff9a1224 */ /* 0x000fe200078e009f */
[----:B------:R-:W-:Y:S01]  /*5ba0*/  PRMT R165, RZ, 0x7610, R165 ;  /* 0x00007610ffa57816 */ /* 0x000fe200000000a5 */
[----:B------:R-:W5:Y:S04]  /*5bb0*/  LDL R159, [R1+0x58] ;  /* 0x00005800019f7983 */ /* 0x000f680000100800 */
[----:B------:R-:W4:Y:S04]  /*5bc0*/  @P2 LDG.E.U16 R163, desc[UR14][R160.64] ;  /* 0x0000000ea0a32981 */ /* 0x000f28000c1e1500 */
[----:B------:R3:W4:Y:S01]  /*5bd0*/  @P1 LDG.E.U16 R167, desc[UR14][R154.64] ;  /* 0x0000000e9aa71981 */ /* 0x000722000c1e1500 */
[----:B------:R-:W-:-:S03]  /*5be0*/  ISETP.GT.AND P0, PT, R170, 0x2d, PT ;  /* 0x0000002daa00780c */ /* 0x000fc60003f04270 */
[----:B------:R-:W2:Y:S04]  /*5bf0*/  LDL R152, [R1+0x48] ;  /* 0x0000480001987983 */ /* 0x000ea80000100800 */
[----:B------:R-:W5:Y:S04]  /*5c00*/  LDL R160, [R1+0x64] ;  /* 0x0000640001a07983 */ /* 0x000f680000100800 */
[----:B------:R-:W5:Y:S01]  /*5c10*/  LDL R161, [R1+0x68] ;  /* 0x0000680001a17983 */ /* 0x000f620000100800 */
[----:B---3--:R-:W-:Y:S02]  /*5c20*/  @P1 IMAD.MOV.U32 R154, RZ, RZ, R156 ;  /* 0x000000ffff9a1224 */ /* 0x008fe400078e009c */
[----:B------:R-:W-:Y:S01]  /*5c30*/  @P1 IMAD.MOV.U32 R155, RZ, RZ, R157 ;  /* 0x000000ffff9b1224 */ /* 0x000fe200078e009d */
[----:B------:R-:W3:Y:S04]  /*5c40*/  LDL R156, [R1+0x50] ;  /* 0x00005000019c7983 */ /* 0x000ee80000100800 */
[----:B------:R0:W4:Y:S04]  /*5c50*/  @P1 LDG.E.U16 R165, desc[UR14][R154.64] ;  /* 0x0000000e9aa51981 */ /* 0x000128000c1e1500 */
[----:B------:R-:W2:Y:S01]  /*5c60*/  LDL R157, [R1+0x4c] ;  /* 0x00004c00019d7983 */ /* 0x000ea20000100800 */
[----:B0-----:R-:W-:-:S02]  /*5c70*/  PRMT R155, RZ, 0x7610, R155 ;  /* 0x00007610ff9b7816 */ /* 0x001fc4000000009b */
[----:B-----5:R-:W-:-:S04]  /*5c80*/  @P2 LOP3.LUT R161, R161, R160, RZ, 0x3c, !PT ;  /* 0x000000a0a1a12212 */ /* 0x020fc800078e3cff */
[----:B------:R-:W-:-:S04]  /*5c90*/  @P2 LOP3.LUT R160, R161, R160, RZ, 0x3c, !PT ;  /* 0x000000a0a1a02212 */ /* 0x000fc800078e3cff */
[----:B------:R-:W-:-:S05]  /*5ca0*/  @P2 LOP3.LUT R161, R161, R160, RZ, 0x3c, !PT ;  /* 0x000000a0a1a12212 */ /* 0x000fca00078e3cff */
[----:B------:R0:W5:Y:S04]  /*5cb0*/  @P2 LDG.E.U16 R155, desc[UR14][R160.64] ;  /* 0x0000000ea09b2981 */ /* 0x000168000c1e1500 */
[----:B------:R-:W0:Y:S04]  /*5cc0*/  LDL R160, [R1+0x5c] ;  /* 0x00005c0001a07983 */ /* 0x000e280000100800 */
[----:B------:R-:W0:Y:S01]  /*5cd0*/  LDL R161, [R1+0x60] ;  /* 0x0000600001a17983 */ /* 0x000e220000100800 */
[----:B------:R-:W-:Y:S02]  /*5ce0*/  PRMT R154, RZ, 0x7610, R154 ;  /* 0x00007610ff9a7816 */ /* 0x000fe4000000009a */
[----:B0-----:R-:W-:-:S04]  /*5cf0*/  @P0 LOP3.LUT R161, R161, R160, RZ, 0x3c, !PT ;  /* 0x000000a0a1a10212 */ /* 0x001fc800078e3cff */
[----:B------:R-:W-:-:S04]  /*5d00*/  @P0 LOP3.LUT R160, R161, R160, RZ, 0x3c, !PT ;  /* 0x000000a0a1a00212 */ /* 0x000fc800078e3cff */
[----:B------:R-:W-:-:S05]  /*5d10*/  @P0 LOP3.LUT R161, R161, R160, RZ, 0x3c, !PT ;  /* 0x000000a0a1a10212 */ /* 0x000fca00078e3cff */
[----:B------:R0:W5:Y:S04]  /*5d20*/  @P0 LDG.E.U16 R154, desc[UR14][R160.64] ;  /* 0x0000000ea09a0981 */ /* 0x000168000c1e1500 */
[----:B------:R-:W3:Y:S01]  /*5d30*/  LDL R161, [R1+0x54] ;  /* 0x0000540001a17983 */ /* 0x000ee20000100800 */
[C---:B------:R-:W-:Y:S01]  /*5d40*/  ISETP.GT.AND P1, PT, R170.reuse, 0x2e, PT ;  /* 0x0000002eaa00780c */ /* 0x040fe20003f24270 */
[----:B0-----:R-:W-:Y:S01]  /*5d50*/  @P0 IMAD.MOV.U32 R160, RZ, RZ, R159 ;  /* 0x000000ffffa00224 */ /* 0x001fe200078e009f */
[----:B------:R-:W-:Y:S01]  /*5d60*/  PRMT R162, RZ, 0x7610, R162 ;  /* 0x00007610ffa27816 */ /* 0x000fe200000000a2 */
[----:B------:R-:W4:Y:S01]  /*5d70*/  LDL.LU R159, [R1+0x340] ;  /* 0x00034000019f7983 */ /* 0x000f220000300800 */
[----:B------:R-:W-:Y:S02]  /*5d80*/  ISETP.GT.AND P2, PT, R170, 0x2f, PT ;  /* 0x0000002faa00780c */ /* 0x000fe40003f44270 */
[----:B------:R-:W-:-:S02]  /*5d90*/  PRMT R164, RZ, 0x7610, R164 ;  /* 0x00007610ffa47816 */ /* 0x000fc400000000a4 */
[----:B------:R-:W-:Y:S02]  /*5da0*/  PRMT R166, RZ, 0x7610, R166 ;  /* 0x00007610ffa67816 */ /* 0x000fe400000000a6 */
[----:B------:R-:W-:Y:S02]  /*5db0*/  PRMT R168, RZ, 0x7610, R168 ;  /* 0x00007610ffa87816 */ /* 0x000fe400000000a8 */
[----:B------:R-:W-:Y:S02]  /*5dc0*/  PRMT R169, RZ, 0x7610, R169 ;  /* 0x00007610ffa97816 */ /* 0x000fe400000000a9 */
[----:B------:R-:W-:Y:S02]  /*5dd0*/  PRMT R172, RZ, 0x7610, R172 ;  /* 0x00007610ffac7816 */ /* 0x000fe400000000ac */
[----:B------:R-:W-:Y:S02]  /*5de0*/  PRMT R174, RZ, 0x7610, R174 ;  /* 0x00007610ffae7816 */ /* 0x000fe400000000ae */
        /* <DEDUP_REMOVED lines=28> */
[----:B------:R-:W-:Y:S01]  /*5fb0*/  PRMT R236, RZ, 0x7610, R236 ;  /* 0x00007610ffec7816 */ /* 0x000fe200000000ec */
[----:B---3--:R0:W3:Y:S02]  /*5fc0*/  @P0 LDG.E.U16 R162, desc[UR14][R160.64] ;  /* 0x0000000ea0a20981 */ /* 0x0080e4000c1e1500 */
[----:B0-----:R-:W-:Y:S02]  /*5fd0*/  @P1 IMAD.MOV.U32 R160, RZ, RZ, R156 ;  /* 0x000000ffffa01224 */ /* 0x001fe400078e009c */
[----:B--2---:R-:W-:Y:S01]  /*5fe0*/  @P1 IMAD.MOV.U32 R161, RZ, RZ, R157 ;  /* 0x000000ffffa11224 */ /* 0x004fe200078e009d */
[----:B------:R-:W-:Y:S01]  /*5ff0*/  ISETP.GT.AND P0, PT, R170, 0x30, PT ;  /* 0x00000030aa00780c */ /* 0x000fe20003f04270 */
[----:B------:R-:W2:Y:S04]  /*6000*/  LDL.LU R156, [R1+0x33c] ;  /* 0x00033c00019c7983 */ /* 0x000ea80000300800 */
[----:B------:R0:W3:Y:S01]  /*6010*/  @P1 LDG.E.U16 R164, desc[UR14][R160.64] ;  /* 0x0000000ea0a41981 */ /* 0x0000e2000c1e1500 */
[----:B------:R-:W-:-:S02]  /*6020*/  PRMT R238, RZ, 0x7610, R238 ;  /* 0x00007610ffee7816 */ /* 0x000fc400000000ee */
[----:B------:R-:W-:Y:S01]  /*6030*/  PRMT R240, RZ, 0x7610, R240 ;  /* 0x00007610fff07816 */ /* 0x000fe200000000f0 */
[----:B------:R-:W5:Y:S01]  /*6040*/  LDL.LU R157, [R1+0x30] ;  /* 0x00003000019d7983 */ /* 0x000f620000300800 */
[----:B0-----:R-:W-:Y:S02]  /*6050*/  @P1 IMAD.MOV.U32 R160, RZ, RZ, R152 ;  /* 0x000000ffffa01224 */ /* 0x001fe400078e0098 */
[----:B------:R-:W-:Y:S01]  /*6060*/  @P1 IMAD.MOV.U32 R161, RZ, RZ, R153 ;  /* 0x000000ffffa11224 */ /* 0x000fe200078e0099 */
[----:B------:R-:W0:Y:S04]  /*6070*/  S2R R152, SR_TID.X ;  /* 0x0000000000987919 */ /* 0x000e280000002100 */
[----:B------:R1:W3:Y:S01]  /*6080*/  @P1 LDG.E.U16 R166, desc[UR14][R160.64] ;  /* 0x0000000ea0a61981 */ /* 0x0002e2000c1e1500 */
[----:B------:R-:W-:-:S02]  /*6090*/  PRMT R242, RZ, 0x7610, R242 ;  /* 0x00007610fff27816 */ /* 0x000fc400000000f2 */
[----:B------:R-:W-:Y:S01]  /*60a0*/  PRMT R244, RZ, 0x7610, R244 ;  /* 0x00007610fff47816 */ /* 0x000fe200000000f4 */
[----:B------:R-:W3:Y:S01]  /*60b0*/  LDL.LU R153, [R1+0x2c] ;  /* 0x00002c0001997983 */ /* 0x000ee20000300800 */
[----:B-1----:R-:W-:Y:S02]  /*60c0*/  @P2 IMAD.MOV.U32 R160, RZ, RZ, R150 ;  /* 0x000000ffffa02224 */ /* 0x002fe400078e0096 */
[----:B------:R-:W-:-:S05]  /*60d0*/  @P2 IMAD.MOV.U32 R161, RZ, RZ, R138 ;  /* 0x000000ffffa12224 */ /* 0x000fca00078e008a */
[----:B------:R1:W3:Y:S01]  /*60e0*/  @P2 LDG.E.U16 R168, desc[UR14][R160.64] ;  /* 0x0000000ea0a82981 */ /* 0x0002e2000c1e1500 */
[----:B------:R-:W-:Y:S01]  /*60f0*/  ISETP.GT.AND P1, PT, R170, 0x31, PT ;  /* 0x00000031aa00780c */ /* 0x000fe20003f24270 */
[----:B-1----:R-:W-:Y:S02]  /*6100*/  @P2 IMAD.MOV.U32 R160, RZ, RZ, R149 ;  /* 0x000000ffffa02224 */ /* 0x002fe400078e0095 */
[----:B------:R-:W-:-:S05]  /*6110*/  @P2 IMAD.MOV.U32 R161, RZ, RZ, R136 ;  /* 0x000000ffffa12224 */ /* 0x000fca00078e0088 */
[----:B------:R1:W3:Y:S02]  /*6120*/  @P2 LDG.E.U16 R169, desc[UR14][R160.64] ;  /* 0x0000000ea0a92981 */ /* 0x0002e4000c1e1500 */
        /* <DEDUP_REMOVED lines=99> */
[----:B------:R-:W-:Y:S01]  /*6760*/  @P1 IMAD.MOV.U32 R161, RZ, RZ, R10 ;  /* 0x000000ffffa11224 */ /* 0x000fe200078e000a */
[----:B0-----:R-:W-:-:S04]  /*6770*/  LOP3.LUT R152, R152, 0x3f, RZ, 0xc0, !PT ;  /* 0x0000003f98987812 */ /* 0x001fc800078ec0ff */
[----:B------:R0:W3:Y:S02]  /*6780*/  @P1 LDG.E.U16 R230, desc[UR14][R160.64] ;  /* 0x0000000ea0e61981 */ /* 0x0000e4000c1e1500 */
[----:B0-----:R-:W-:Y:S02]  /*6790*/  @P1 IMAD.MOV.U32 R160, RZ, RZ, R100 ;  /* 0x000000ffffa01224 */ /* 0x001fe400078e0064 */
[----:B------:R-:W-:-:S05]  /*67a0*/  @P1 IMAD.MOV.U32 R161, RZ, RZ, R8 ;  /* 0x000000ffffa11224 */ /* 0x000fca00078e0008 */
[----:B------:R0:W3:Y:S01]  /*67b0*/  @P1 LDG.E.U16 R232, desc[UR14][R160.64] ;  /* 0x0000000ea0e81981 */ /* 0x0000e2000c1e1500 */
[----:B------:R-:W-:Y:S02]  /*67c0*/  ISETP.GE.AND P1, PT, R152, R170, PT ;  /* 0x000000aa9800720c */ /* 0x000fe40003f26270 */
[----:B------:R-:W-:Y:S01]  /*67d0*/  PRMT R170, RZ, 0x7610, R170 ;  /* 0x00007610ffaa7816 */ /* 0x000fe200000000aa */
[----:B------:R-:W3:Y:S01]  /*67e0*/  LDL.LU R152, [R1+0x8] ;  /* 0x0000080001987983 */ /* 0x000ee20000300800 */
[----:B0-----:R-:W-:Y:S02]  /*67f0*/  @P0 IMAD.MOV.U32 R160, RZ, RZ, R98 ;  /* 0x000000ffffa00224 */ /* 0x001fe400078e0062 */
[----:B------:R-:W-:-:S05]  /*6800*/  @P0 IMAD.MOV.U32 R161, RZ, RZ, R7 ;  /* 0x000000ffffa10224 */ /* 0x000fca00078e0007 */
[----:B------:R0:W3:Y:S02]  /*6810*/  @P0 LDG.E.U16 R170, desc[UR14][R160.64] ;  /* 0x0000000ea0aa0981 */ /* 0x0000e4000c1e1500 */
[----:B0-----:R-:W-:Y:S02]  /*6820*/  @P0 IMAD.MOV.U32 R160, RZ, RZ, R96 ;  /* 0x000000ffffa00224 */ /* 0x001fe400078e0060 */
[----:B------:R-:W-:-:S05]  /*6830*/  @P0 IMAD.MOV.U32 R161, RZ, RZ, R6 ;  /* 0x000000ffffa10224 */ /* 0x000fca00078e0006 */
[----:B------:R0:W3:Y:S01]  /*6840*/  @P0 LDG.E.U16 R236, desc[UR14][R160.64] ;  /* 0x0000000ea0ec0981 */ /* 0x0000e2000c1e1500 */
[----:B------:R-:W-:Y:S01]  /*6850*/  BAR.SYNC.DEFER_BLOCKING 0x0 ;  /* 0x0000000000007b1d */ /* 0x000fe20000010000 */
[----:B0-----:R-:W-:Y:S02]  /*6860*/  @!P1 IMAD.MOV.U32 R160, RZ, RZ, R94 ;  /* 0x000000ffffa09224 */ /* 0x001fe400078e005e */
[----:B------:R-:W-:-:S05]  /*6870*/  @!P1 IMAD.MOV.U32 R161, RZ, RZ, R5 ;  /* 0x000000ffffa19224 */ /* 0x000fca00078e0005 */
[----:B------:R0:W3:Y:S02]  /*6880*/  @!P1 LDG.E.U16 R238, desc[UR14][R160.64] ;  /* 0x0000000ea0ee9981 */ /* 0x0000e4000c1e1500 */
[----:B0-----:R-:W-:Y:S02]  /*6890*/  @!P1 IMAD.MOV.U32 R160, RZ, RZ, R92 ;  /* 0x000000ffffa09224 */ /* 0x001fe400078e005c */
[----:B------:R-:W-:-:S05]  /*68a0*/  @!P1 IMAD.MOV.U32 R161, RZ, RZ, R4 ;  /* 0x000000ffffa19224 */ /* 0x000fca00078e0004 */
[----:B------:R0:W3:Y:S02]  /*68b0*/  @!P1 LDG.E.U16 R240, desc[UR14][R160.64] ;  /* 0x0000000ea0f09981 */ /* 0x0000e4000c1e1500 */
[----:B0-----:R-:W-:Y:S02]  /*68c0*/  @!P1 IMAD.MOV.U32 R160, RZ, RZ, R90 ;  /* 0x000000ffffa09224 */ /* 0x001fe400078e005a */
[----:B------:R-:W-:-:S05]  /*68d0*/  @!P1 IMAD.MOV.U32 R161, RZ, RZ, R3 ;  /* 0x000000ffffa19224 */ /* 0x000fca00078e0003 */
[----:B------:R0:W3:Y:S01]  /*68e0*/  @!P1 LDG.E.U16 R242, desc[UR14][R160.64] ;  /* 0x0000000ea0f29981 */ /* 0x0000e2000c1e1500 */
[----:B------:R-:W-:Y:S01]  /*68f0*/  PRMT R246, RZ, 0x7610, R246 ;  /* 0x00007610fff67816 */ /* 0x000fe200000000f6 */
        /* <DEDUP_REMOVED lines=14> */
[----:B------:R0:W3:Y:S02]  /*69e0*/  @!P1 LDG.E.U16 R250, desc[UR14][R160.64] ;  /* 0x0000000ea0fa9981 */ /* 0x0000e4000c1e1500 */
[----:B0-----:R-:W-:Y:S02]  /*69f0*/  @!P1 IMAD.MOV.U32 R160, RZ, RZ, R17 ;  /* 0x000000ffffa09224 */ /* 0x001fe400078e0011 */
[----:B------:R-:W-:-:S05]  /*6a00*/  @!P1 IMAD.MOV.U32 R161, RZ, RZ, R11 ;  /* 0x000000ffffa19224 */ /* 0x000fca00078e000b */
[----:B------:R0:W3:Y:S04]  /*6a10*/  @!P1 LDG.E.U16 R252, desc[UR14][R160.64] ;  /* 0x0000000ea0fc9981 */ /* 0x0000e8000c1e1500 */
[----:B------:R-:W3:Y:S04]  /*6a20*/  LDL.LU R161, [R1+0x4] ;  /* 0x0000040001a17983 */ /* 0x000ee80000300800 */
[----:B------:R-:W3:Y:S04]  /*6a30*/  LDL.LU R160, [R1] ;  /* 0x0000000001a07983 */ /* 0x000ee80000300800 */
[----:B----4-:R1:W-:Y:S04]  /*6a40*/  STS.U16 [R151+UR12], R159 ;  /* 0x0000009f97007988 */ /* 0x0103e8000800040c */
[----:B--2---:R2:W-:Y:S04]  /*6a50*/  STS.U16 [R151+UR12+0x8000], R156 ;  /* 0x0080009c97007988 */ /* 0x0045e8000800040c */
[----:B-----5:R4:W-:Y:S04]  /*6a60*/  STS.U16 [R151+UR12+0x400], R157 ;  /* 0x0004009d97007988 */ /* 0x0209e8000800040c */
[----:B-1----:R-:W5:Y:S04]  /*6a70*/  LDL.LU R159, [R1+0x3b0] ;  /* 0x0003b000019f7983 */ /* 0x002f680000300800 */
[----:B--2---:R-:W2:Y:S04]  /*6a80*/  LDL.LU R156, [R1+0x3ac] ;  /* 0x0003ac00019c7983 */ /* 0x004ea80000300800 */
[----:B----4-:R-:W4:Y:S04]  /*6a90*/  LDL.LU R157, [R1+0x3a8] ;  /* 0x0003a800019d7983 */ /* 0x010f280000300800 */
[----:B---3--:R1:W-:Y:S04]  /*6aa0*/  STS.U16 [R151+UR12+0x8400], R153 ;  /* 0x0084009997007988 */ /* 0x0083e8000800040c */
[----:B------:R-:W-:Y:S04]  /*6ab0*/  STS.U16 [R151+UR12+0xc00], R241 ;  /* 0x000c00f197007988 */ /* 0x000fe8000800040c */
[----:B-1----:R-:W3:Y:S04]  /*6ac0*/  LDL.LU R153, [R1+0x3a4] ;  /* 0x0003a40001997983 */ /* 0x002ee80000300800 */
[----:B------:R-:W-:Y:S04]  /*6ad0*/  STS.U16 [R151+UR12+0x8c00], R239 ;  /* 0x008c00ef97007988 */ /* 0x000fe8000800040c */
[----:B------:R-:W-:Y:S04]  /*6ae0*/  STS.U16 [R151+UR12+0x1000], R211 ;  /* 0x001000d397007988 */ /* 0x000fe8000800040c */
[----:B------:R-:W-:Y:S04]  /*6af0*/  STS.U16 [R151+UR12+0x9000], R209 ;  /* 0x009000d197007988 */ /* 0x000fe8000800040c */
[----:B------:R-:W-:Y:S04]  /*6b00*/  STS.U16 [R151+UR12+0x1400], R181 ;  /* 0x001400b597007988 */ /* 0x000fe8000800040c */
[----:B------:R-:W-:Y:S04]  /*6b10*/  STS.U16 [R151+UR12+0x9400], R179 ;  /* 0x009400b397007988 */ /* 0x000fe8000800040c */
[----:B------:R-:W-:Y:S04]  /*6b20*/  STS.U16 [R151+UR12+0x1800], R172 ;  /* 0x001800ac97007988 */ /* 0x000fe8000800040c */
[----:B------:R1:W-:Y:S04]  /*6b30*/  STS.U16 [R151+UR12+0x800], R152 ;  /* 0x0008009897007988 */ /* 0x0003e8000800040c */
[----:B-1----:R-:W5:Y:S04]  /*6b40*/  LDL.LU R152, [R1+0x3a0] ;  /* 0x0003a00001987983 */ /* 0x002f680000300800 */
[----:B------:R1:W-:Y:S04]  /*6b50*/  STS.U16 [R151+UR12+0x8800], R161 ;  /* 0x008800a197007988 */ /* 0x0003e8000800040c */
[----:B-1----:R-:W2:Y:S04]  /*6b60*/  LDL.LU R161, [R1+0x1c] ;  /* 0x00001c0001a17983 */ /* 0x002ea80000300800 */
[----:B------:R-:W4:Y:S04]  /*6b70*/  LDL.LU R241, [R1+0x24] ;  /* 0x0000240001f17983 */ /* 0x000f280000300800 */
[----:B------:R-:W3:Y:S04]  /*6b80*/  LDL.LU R239, [R1+0x20] ;  /* 0x0000200001ef7983 */ /* 0x000ee80000300800 */
[----:B------:R-:W2:Y:S04]  /*6b90*/  LDL.LU R211, [R1+0x32c] ;  /* 0x00032c0001d37983 */ /* 0x000ea80000300800 */
[----:B------:R-:W3:Y:S04]  /*6ba0*/  LDL.LU R209, [R1+0x330] ;  /* 0x0003300001d17983 */ /* 0x000ee80000300800 */
[----:B------:R-:W5:Y:S04]  /*6bb0*/  LDL.LU R181, [R1+0x28] ;  /* 0x0000280001b57983 */ /* 0x000f680000300800 */
[----:B------:R-:W4:Y:S04]  /*6bc0*/  LDL.LU R179, [R1+0x334] ;  /* 0x0003340001b37983 */ /* 0x000f280000300800 */
[----:B------:R-:W2:Y:S04]  /*6bd0*/  LDL.LU R172, [R1+0x338] ;  /* 0x0003380001ac7983 */ /* 0x000ea80000300800 */
[----:B------:R1:W-:Y:S04]  /*6be0*/  STS.U16 [R151+UR12+0x9800], R174 ;  /* 0x009800ae97007988 */ /* 0x0003e8000800040c */
[----:B------:R-:W-:Y:S01]  /*6bf0*/  STS.U16 [R151+UR12+0x1c00], R206 ;  /* 0x001c00ce97007988 */ /* 0x000fe2000800040c */
[----:B-1----:R-:W-:-:S03]  /*6c00*/  LOP3.LUT R174, R151, 0x10, RZ, 0x3c, !PT ;  /* 0x0000001097ae7812 */ /* 0x002fc600078e3cff */
[----:B------:R-:W-:Y:S04]  /*6c10*/  STS.U16 [R151+UR12+0x9c00], R208 ;  /* 0x009c00d097007988 */ /* 0x000fe8000800040c */
[----:B--2---:R-:W-:Y:S04]  /*6c20*/  STS.U16 [R174+UR12+0x80], R172 ;  /* 0x000080acae007988 */ /* 0x004fe8000800040c */
[----:B----4-:R-:W-:Y:S04]  /*6c30*/  STS.U16 [R174+UR12+0x8080], R179 ;  /* 0x008080b3ae007988 */ /* 0x010fe8000800040c */
[----:B-----5:R-:W-:Y:S04]  /*6c40*/  STS.U16 [R174+UR12+0x480], R181 ;  /* 0x000480b5ae007988 */ /* 0x020fe8000800040c */
[----:B------:R-:W-:Y:S04]  /*6c50*/  STS.U16 [R174+UR12+0x8480], R241 ;  /* 0x008480f1ae007988 */ /* 0x000fe8000800040c */
[----:B------:R-:W-:Y:S04]  /*6c60*/  STS.U16 [R174+UR12+0x880], R160 ;  /* 0x000880a0ae007988 */ /* 0x000fe8000800040c */
[----:B------:R1:W-:Y:S04]  /*6c70*/  STS.U16 [R174+UR12+0x8880], R152 ;  /* 0x00888098ae007988 */ /* 0x0003e8000800040c */
[----:B------:R-:W-:Y:S04]  /*6c80*/  STS.U16 [R174+UR12+0xc80], R237 ;  /* 0x000c80edae007988 */ /* 0x000fe8000800040c */
[----:B------:R-:W-:Y:S04]  /*6c90*/  STS.U16 [R174+UR12+0x8c80], R235 ;  /* 0x008c80ebae007988 */ /* 0x000fe8000800040c */
[----:B-1----:R-:W2:Y:S04]  /*6ca0*/  LDL.LU R152, [R1+0x394] ;  /* 0x0003940001987983 */ /* 0x002ea80000300800 */
[----:B------:R-:W4:Y:S01]  /*6cb0*/  LDL.LU R179, [R1+0x328] ;  /* 0x0003280001b37983 */ /* 0x000f220000300800 */
[----:B------:R-:W-:-:S03]  /*6cc0*/  LOP3.LUT R172, R151, 0x20, RZ, 0x3c, !PT ;  /* 0x0000002097ac7812 */ /* 0x000fc600078e3cff */
[----:B------:R-:W5:Y:S04]  /*6cd0*/  LDL.LU R181, [R1+0x1b8] ;  /* 0x0001b80001b57983 */ /* 0x000f680000300800 */
[----:B------:R-:W-:Y:S04]  /*6ce0*/  STS.U16 [R174+UR12+0x1080], R207 ;  /* 0x001080cfae007988 */ /* 0x000fe8000800040c */
[----:B------:R-:W2:Y:S04]  /*6cf0*/  LDL.LU R241, [R1+0x18] ;  /* 0x0000180001f17983 */ /* 0x000ea80000300800 */
[----:B------:R-:W-:Y:S04]  /*6d00*/  STS.U16 [R174+UR12+0x9080], R205 ;  /* 0x009080cdae007988 */ /* 0x000fe8000800040c */
[----:B------:R-:W2:Y:S04]  /*6d10*/  LDL.LU R160, [R1+0x14] ;  /* 0x0000140001a07983 */ /* 0x000ea80000300800 */
[----:B------:R-:W-:Y:S04]  /*6d20*/  STS.U16 [R174+UR12+0x1480], R177 ;  /* 0x001480b1ae007988 */ /* 0x000fe8000800040c */
[----:B------:R-:W-:Y:S04]  /*6d30*/  STS.U16 [R174+UR12+0x9480], R175 ;  /* 0x009480afae007988 */ /* 0x000fe8000800040c */
[----:B------:R-:W-:Y:S04]  /*6d40*/  STS.U16 [R174+UR12+0x1880], R176 ;  /* 0x001880b0ae007988 */ /* 0x000fe8000800040c */
[----:B------:R-:W-:Y:S04]  /*6d50*/  STS.U16 [R174+UR12+0x9880], R178 ;  /* 0x009880b2ae007988 */ /* 0x000fe8000800040c */
[----:B------:R-:W-:Y:S04]  /*6d60*/  STS.U16 [R174+UR12+0x1c80], R210 ;  /* 0x001c80d2ae007988 */ /* 0x000fe8000800040c */
[----:B------:R-:W-:Y:S04]  /*6d70*/  STS.U16 [R174+UR12+0x9c80], R212 ;  /* 0x009c80d4ae007988 */ /* 0x000fe8000800040c */
[----:B---3--:R-:W-:Y:S04]  /*6d80*/  STS.U16 [R172+UR12+0x100], R209 ;  /* 0x000100d1ac007988 */ /* 0x008fe8000800040c */
[----:B------:R-:W-:Y:S04]  /*6d90*/  STS.U16 [R172+UR12+0x8100], R211 ;  /* 0x008100d3ac007988 */ /* 0x000fe8000800040c */
[----:B------:R-:W-:Y:S04]  /*6da0*/  STS.U16 [R172+UR12+0x500], R239 ;  /* 0x000500efac007988 */ /* 0x000fe8000800040c */
[----:B------:R-:W-:Y:S04]  /*6db0*/  STS.U16 [R172+UR12+0x8500], R161 ;  /* 0x008500a1ac007988 */ /* 0x000fe8000800040c */
[----:B------:R1:W-:Y:S04]  /*6dc0*/  STS.U16 [R172+UR12+0x900], R153 ;  /* 0x00090099ac007988 */ /* 0x0003e8000800040c */
[----:B------:R3:W-:Y:S04]  /*6dd0*/  STS.U16 [R172+UR12+0x8900], R157 ;  /* 0x0089009dac007988 */ /* 0x0007e8000800040c */
[----:B-1----:R-:W2:Y:S04]  /*6de0*/  LDL.LU R153, [R1+0x390] ;  /* 0x0003900001997983 */ /* 0x002ea80000300800 */
[----:B---3--:R-:W3:Y:S04]  /*6df0*/  LDL.LU R157, [R1+0x38c] ;  /* 0x00038c00019d7983 */ /* 0x008ee80000300800 */
[----:B------:R-:W3:Y:S04]  /*6e00*/  LDL.LU R209, [R1+0x44] ;  /* 0x0000440001d17983 */ /* 0x000ee80000300800 */
[----:B------:R-:W3:Y:S04]  /*6e10*/  LDL.LU R211, [R1+0x3c] ;  /* 0x00003c0001d37983 */ /* 0x000ee80000300800 */
[----:B------:R-:W3:Y:S04]  /*6e20*/  LDL.LU R239, [R1+0x10] ;  /* 0x0000100001ef7983 */ /* 0x000ee80000300800 */
[----:B------:R-:W3:Y:S04]  /*6e30*/  LDL.LU R161, [R1+0xc] ;  /* 0x00000c0001a17983 */ /* 0x000ee80000300800 */
[----:B------:R-:W-:Y:S04]  /*6e40*/  STS.U16 [R172+UR12+0xd00], R234 ;  /* 0x000d00eaac007988 */ /* 0x000fe8000800040c */
[----:B------:R-:W-:Y:S01]  /*6e50*/  STS.U16 [R172+UR12+0x8d00], R233 ;  /* 0x008d00e9ac007988 */ /* 0x000fe2000800040c */
[----:B------:R-:W-:-:S03]  /*6e60*/  LOP3.LUT R174, R151, 0x30, RZ, 0x3c, !PT ;  /* 0x0000003097ae7812 */ /* 0x000fc600078e3cff */
[----:B------:R-:W-:Y:S04]  /*6e70*/  STS.U16 [R172+UR12+0x1100], R203 ;  /* 0x001100cbac007988 */ /* 0x000fe8000800040c */
[----:B------:R-:W-:Y:S04]  /*6e80*/  STS.U16 [R172+UR12+0x9100], R201 ;  /* 0x009100c9ac007988 */ /* 0x000fe8000800040c */
[----:B------:R-:W-:Y:S04]  /*6e90*/  STS.U16 [R172+UR12+0x1500], R173 ;  /* 0x001500adac007988 */ /* 0x000fe8000800040c */
[----:B------:R-:W-:Y:S04]  /*6ea0*/  STS.U16 [R172+UR12+0x9500], R171 ;  /* 0x009500abac007988 */ /* 0x000fe8000800040c */
[----:B------:R-:W-:Y:S04]  /*6eb0*/  STS.U16 [R172+UR12+0x1900], R180 ;  /* 0x001900b4ac007988 */ /* 0x000fe8000800040c */
[----:B------:R-:W-:Y:S04]  /*6ec0*/  STS.U16 [R172+UR12+0x9900], R182 ;  /* 0x009900b6ac007988 */ /* 0x000fe8000800040c */
[----:B------:R-:W-:Y:S04]  /*6ed0*/  STS.U16 [R172+UR12+0x1d00], R214 ;  /* 0x001d00d6ac007988 */ /* 0x000fe8000800040c */
[----:B------:R1:W-:Y:S02]  /*6ee0*/  STS.U16 [R172+UR12+0x9d00], R216 ;  /* 0x009d00d8ac007988 */ /* 0x0003e4000800040c */
[----:B-1----:R-:W-:-:S02]  /*6ef0*/  LOP3.LUT R172, R151, 0x40, RZ, 0x3c, !PT ;  /* 0x0000004097ac7812 */ /* 0x002fc400078e3cff */
[----:B----4-:R-:W-:Y:S04]  /*6f00*/  STS.U16 [R174+UR12+0x180], R179 ;  /* 0x000180b3ae007988 */ /* 0x010fe8000800040c */
[----:B-----5:R-:W-:Y:S04]  /*6f10*/  STS.U16 [R174+UR12+0x8180], R181 ;  /* 0x008180b5ae007988 */ /* 0x020fe8000800040c */
[----:B--2---:R1:W-:Y:S04]  /*6f20*/  STS.U16 [R174+UR12+0x580], R241 ;  /* 0x000580f1ae007988 */ /* 0x0043e8000800040c */
[----:B------:R2:W-:Y:S04]  /*6f30*/  STS.U16 [R174+UR12+0x8580], R160 ;  /* 0x008580a0ae007988 */ /* 0x0005e8000800040c */
[----:B------:R4:W-:Y:S04]  /*6f40*/  STS.U16 [R174+UR12+0x980], R156 ;  /* 0x0009809cae007988 */ /* 0x0009e8000800040c */
[----:B------:R5:W-:Y:S04]  /*6f50*/  STS.U16 [R174+UR12+0x8980], R159 ;  /* 0x0089809fae007988 */ /* 0x000be8000800040c */
[----:B------:R-:W-:Y:S04]  /*6f60*/  STS.U16 [R174+UR12+0xd80], R231 ;  /* 0x000d80e7ae007988 */ /* 0x000fe8000800040c */
        /* <DEDUP_REMOVED lines=9> */
[----:B-1----:R-:W5:Y:S04]  /*7000*/  LDL.LU R241, [R1+0x38] ;  /* 0x0000380001f17983 */ /* 0x002f680000300800 */
[----:B--2---:R-:W2:Y:S04]  /*7010*/  LDL.LU R160, [R1+0x34] ;  /* 0x0000340001a07983 */ /* 0x004ea80000300800 */
[----:B----4-:R-:W4:Y:S04]  /*7020*/  LDL.LU R156, [R1+0x388] ;  /* 0x00038800019c7983 */ /* 0x010f280000300800 */
[----:B---3--:R-:W-:Y:S04]  /*7030*/  STS.U16 [R172+UR12+0x200], R209 ;  /* 0x000200d1ac007988 */ /* 0x008fe8000800040c */
[----:B------:R-:W-:Y:S04]  /*7040*/  STS.U16 [R172+UR12+0x8200], R211 ;  /* 0x008200d3ac007988 */ /* 0x000fe8000800040c */
[----:B------:R-:W-:Y:S04]  /*7050*/  STS.U16 [R172+UR12+0x600], R239 ;  /* 0x000600efac007988 */ /* 0x000fe8000800040c */
[----:B------:R-:W-:Y:S04]  /*7060*/  STS.U16 [R172+UR12+0x8600], R161 ;  /* 0x008600a1ac007988 */ /* 0x000fe8000800040c */
[----:B-----5:R-:W3:Y:S04]  /*7070*/  LDL.LU R159, [R1+0x384] ;  /* 0x00038400019f7983 */ /* 0x020ee80000300800 */
[----:B------:R1:W-:Y:S04]  /*7080*/  STS.U16 [R172+UR12+0xa00], R2 ;  /* 0x000a0002ac007988 */ /* 0x0003e8000800040c */
[----:B-1----:R-:W5:Y:S04]  /*7090*/  LDL.LU R2, [R1+0x380] ;  /* 0x0003800001027983 */ /* 0x002f680000300800 */
[----:B------:R1:W-:Y:S04]  /*70a0*/  STS.U16 [R172+UR12+0x8a00], R0 ;  /* 0x008a0000ac007988 */ /* 0x0003e8000800040c */
[----:B------:R-:W-:Y:S04]  /*70b0*/  STS.U16 [R172+UR12+0xe00], R227 ;  /* 0x000e00e3ac007988 */ /* 0x000fe8000800040c */
[----:B------:R-:W-:Y:S01]  /*70c0*/  STS.U16 [R172+UR12+0x8e00], R225 ;  /* 0x008e00e1ac007988 */ /* 0x000fe2000800040c */
[----:B0-----:R-:W-:-:S03]  /*70d0*/  LOP3.LUT R161, R151, 0x50, RZ, 0x3c, !PT ;  /* 0x0000005097a17812 */ /* 0x001fc600078e3cff */
        /* <DEDUP_REMOVED lines=8> */
[----:B-1----:R-:W4:Y:S04]  /*7160*/  LDL.LU R0, [R1+0x37c] ;  /* 0x00037c0001007983 */ /* 0x002f280000300800 */
[----:B------:R-:W-:Y:S04]  /*7170*/  STS.U16 [R161+UR12+0x280], R241 ;  /* 0x000280f1a1007988 */ /* 0x000fe8000800040c */
[----:B--2---:R-:W-:Y:S04]  /*7180*/  STS.U16 [R161+UR12+0x8280], R160 ;  /* 0x008280a0a1007988 */ /* 0x004fe8000800040c */
[----:B-----5:R0:W-:Y:S04]  /*7190*/  STS.U16 [R161+UR12+0x680], R2 ;  /* 0x00068002a1007988 */ /* 0x0201e8000800040c */
[----:B---3--:R1:W-:Y:S04]  /*71a0*/  STS.U16 [R161+UR12+0x8680], R159 ;  /* 0x0086809fa1007988 */ /* 0x0083e8000800040c */
[----:B------:R2:W-:Y:S04]  /*71b0*/  STS.U16 [R161+UR12+0xa80], R158 ;  /* 0x000a809ea1007988 */ /* 0x0005e8000800040c */
[----:B0-----:R-:W3:Y:S04]  /*71c0*/  LDL.LU R2, [R1+0x378] ;  /* 0x0003780001027983 */ /* 0x001ee80000300800 */
[----:B-1----:R-:W5:Y:S04]  /*71d0*/  LDL.LU R159, [R1+0x374] ;  /* 0x00037400019f7983 */ /* 0x002f680000300800 */
[----:B--2---:R-:W2:Y:S04]  /*71e0*/  LDL.LU R158, [R1+0x370] ;  /* 0x00037000019e7983 */ /* 0x004ea80000300800 */
[----:B------:R-:W-:Y:S04]  /*71f0*/  STS.U16 [R161+UR12+0x8a80], R251 ;  /* 0x008a80fba1007988 */ /* 0x000fe8000800040c */
        /* <DEDUP_REMOVED lines=10> */
[----:B------:R-:W-:Y:S01]  /*72a0*/  STS.U16 [R161+UR12+0x9e80], R228 ;  /* 0x009e80e4a1007988 */ /* 0x000fe2000800040c */
[----:B------:R-:W-:-:S03]  /*72b0*/  LOP3.LUT R155, R151, 0x70, RZ, 0x3c, !PT ;  /* 0x00000070979b7812 */ /* 0x000fc600078e3cff */
[----:B--2---:R0:W-:Y:S04]  /*72c0*/  STS.U16 [R160+UR12+0x300], R158 ;  /* 0x0003009ea0007988 */ /* 0x0041e8000800040c */
[----:B-----5:R1:W-:Y:S04]  /*72d0*/  STS.U16 [R160+UR12+0x8300], R159 ;  /* 0x0083009fa0007988 */ /* 0x0203e8000800040c */
[----:B----4-:R2:W-:Y:S04]  /*72e0*/  STS.U16 [R160+UR12+0x700], R156 ;  /* 0x0007009ca0007988 */ /* 0x0105e8000800040c */
        /* <DEDUP_REMOVED lines=10> */
[----:B0-----:R-:W5:Y:S04]  /*7390*/  LDL.LU R158, [R1+0x36c] ;  /* 0x00036c00019e7983 */ /* 0x001f680000300800 */
[----:B------:R-:W-:Y:S04]  /*73a0*/  STS.U16 [R160+UR12+0x9b00], R200 ;  /* 0x009b00c8a0007988 */ /* 0x000fe8000800040c */
[----:B-1----:R-:W5:Y:S04]  /*73b0*/  LDL.LU R159, [R1+0x368] ;  /* 0x00036800019f7983 */ /* 0x002f680000300800 */
[----:B------:R-:W-:Y:S04]  /*73c0*/  STS.U16 [R160+UR12+0x1f00], R230 ;  /* 0x001f00e6a0007988 */ /* 0x000fe8000800040c */
[----:B--2---:R-:W2:Y:S04]  /*73d0*/  LDL.LU R156, [R1+0x364] ;  /* 0x00036400019c7983 */ /* 0x004ea80000300800 */
[----:B------:R-:W-:Y:S04]  /*73e0*/  STS.U16 [R160+UR12+0x9f00], R232 ;  /* 0x009f00e8a0007988 */ /* 0x000fe8000800040c */
[----:B----4-:R-:W4:Y:S04]  /*73f0*/  LDL.LU R157, [R1+0x360] ;  /* 0x00036000019d7983 */ /* 0x010f280000300800 */
[----:B---3--:R0:W-:Y:S04]  /*7400*/  STS.U16 [R155+UR12+0x380], R2 ;  /* 0x000380029b007988 */ /* 0x0081e8000800040c */
[----:B------:R1:W-:Y:S04]  /*7410*/  STS.U16 [R155+UR12+0x8380], R0 ;  /* 0x008380009b007988 */ /* 0x0003e8000800040c */
[----:B0-----:R-:W3:Y:S04]  /*7420*/  LDL.LU R2, [R1+0x35c] ;  /* 0x00035c0001027983 */ /* 0x001ee80000300800 */
[----:B-1----:R-:W5:Y:S04]  /*7430*/  LDL.LU R0, [R1+0x358] ;  /* 0x0003580001007983 */ /* 0x002f680000300800 */
[----:B------:R-:W-:Y:S04]  /*7440*/  STS.U16 [R155+UR12+0x780], R153 ;  /* 0x000780999b007988 */ /* 0x000fe8000800040c */
[----:B------:R0:W-:Y:S04]  /*7450*/  STS.U16 [R155+UR12+0x8780], R152 ;  /* 0x008780989b007988 */ /* 0x0001e8000800040c */
[----:B------:R-:W-:Y:S04]  /*7460*/  STS.U16 [R155+UR12+0xb80], R245 ;  /* 0x000b80f59b007988 */ /* 0x000fe8000800040c */
[----:B------:R-:W-:Y:S01]  /*7470*/  STS.U16 [R155+UR12+0x8b80], R243 ;  /* 0x008b80f39b007988 */ /* 0x000fe2000800040c */
[----:B0-----:R-:W0:Y:S03]  /*7480*/  LDC R152, c[0x0][0x238] ;  /* 0x00008e00ff987b82 */ /* 0x001e260000000800 */
        /* <DEDUP_REMOVED lines=10> */
[----:B------:R-:W2:Y:S01]  /*7530*/  LDL.LU R153, [R1+0x354] ;  /* 0x0003540001997983 */ /* 0x000ea20000300800 */
[----:B-----5:R-:W-:-:S03]  /*7540*/  LOP3.LUT R154, R0, 0x40, RZ, 0x3c, !PT ;  /* 0x00000040009a7812 */ /* 0x020fc600078e3cff */
[----:B------:R-:W-:Y:S04]  /*7550*/  STS.U16 [R0+UR12+0x10000], R238 ;  /* 0x010000ee00007988 */ /* 0x000fe8000800040c */
[----:B------:R-:W-:Y:S04]  /*7560*/  STS.U16 [R0+UR12+0x10400], R242 ;  /* 0x010400f200007988 */ /* 0x000fe8000800040c */
[----:B------:R-:W-:Y:S04]  /*7570*/  STS.U16 [R0+UR12+0x10800], R246 ;  /* 0x010800f600007988 */ /* 0x000fe8000800040c */
[----:B------:R-:W-:Y:S04]  /*7580*/  STS.U16 [R0+UR12+0x10c00], R250 ;  /* 0x010c00fa00007988 */ /* 0x000fe8000800040c */
[----:B------:R-:W-:Y:S04]  /*7590*/  STS.U16 [R154+UR12+0x10200], R240 ;  /* 0x010200f09a007988 */ /* 0x000fe8000800040c */
[----:B------:R-:W-:Y:S04]  /*75a0*/  STS.U16 [R154+UR12+0x10600], R244 ;  /* 0x010600f49a007988 */ /* 0x000fe8000800040c */
[----:B------:R-:W-:Y:S04]  /*75b0*/  STS.U16 [R154+UR12+0x10a00], R248 ;  /* 0x010a00f89a007988 */ /* 0x000fe8000800040c */
[----:B------:R1:W-:Y:S01]  /*75c0*/  STS.U16 [R154+UR12+0x10e00], R252 ;  /* 0x010e00fc9a007988 */ /* 0x0003e2000800040c */
[----:B0-----:R-:W-:Y:S01]  /*75d0*/  IMAD.SHL.U32 R152, R152, 0x40, RZ ;  /* 0x0000004098987824 */ /* 0x001fe200078e00ff */
[----:B------:R0:W-:Y:S06]  /*75e0*/  MEMBAR.ALL.CTA ;  /* 0x0000000000007992 */ /* 0x0001ec0000008000 */
[----:B0-----:R-:W0:Y:S04]  /*75f0*/  FENCE.VIEW.ASYNC.S ;  /* 0x00000000000073c6 */ /* 0x001e280000000000 */
[----:B-1----:R-:W5:Y:S04]  /*7600*/  LDL R154, [R1+0x350] ;  /* 0x00035000019a7983 */ /* 0x002f680000100800 */
[----:B------:R-:W4:Y:S04]  /*7610*/  LDL.LU R161, [R1+0x324] ;  /* 0x0003240001a17983 */ /* 0x000f280000300800 */
[----:B------:R-:W3:Y:S04]  /*7620*/  LDL.LU R181, [R1+0x31c] ;  /* 0x00031c0001b57983 */ /* 0x000ee80000300800 */
[----:B------:R-:W2:Y:S01]  /*7630*/  LDL.LU R239, [R1+0x314] ;  /* 0x0003140001ef7983 */ /* 0x000ea20000300800 */
[----:B------:R-:W-:-:S03]  /*7640*/  IMAD.SHL.U32 R152, R152, 0x2, RZ ;  /* 0x0000000298987824 */ /* 0x000fc600078e00ff */
[----:B------:R-:W5:Y:S04]  /*7650*/  LDL.LU R241, [R1+0x30c] ;  /* 0x00030c0001f17983 */ /* 0x000f680000300800 */
[----:B------:R-:W5:Y:S04]  /*7660*/  LDL.LU R203, [R1+0x304] ;  /* 0x0003040001cb7983 */ /* 0x000f680000300800 */
[----:B------:R-:W5:Y:S04]  /*7670*/  LDL.LU R209, [R1+0x2fc] ;  /* 0x0002fc0001d17983 */ /* 0x000f680000300800 */
[----:B------:R-:W5:Y:S04]  /*7680*/  LDL.LU R160, [R1+0x320] ;  /* 0x0003200001a07983 */ /* 0x000f680000300800 */
[----:B------:R-:W5:Y:S04]  /*7690*/  LDL.LU R211, [R1+0x2f4] ;  /* 0x0002f40001d37983 */ /* 0x000f680000300800 */
[----:B------:R-:W5:Y:S04]  /*76a0*/  LDL.LU R233, [R1+0x318] ;  /* 0x0003180001e97983 */ /* 0x000f680000300800 */
[----:B------:R-:W5:Y:S04]  /*76b0*/  LDL.LU R234, [R1+0x2ec] ;  /* 0x0002ec0001ea7983 */ /* 0x000f680000300800 */
[----:B------:R-:W5:Y:S01]  /*76c0*/  LDL.LU R212, [R1+0x310] ;  /* 0x0003100001d47983 */ /* 0x000f620000300800 */
[----:B0-----:R-:W-:Y:S01]  /*76d0*/  BAR.SYNC.DEFER_BLOCKING 0x0 ;  /* 0x0000000000007b1d */ /* 0x001fe20000010000 */
[----:B----4-:R-:W-:-:S05]  /*76e0*/  IADD3 R161, P3, R161, R152, RZ ;  /* 0x00000098a1a17210 */ /* 0x010fca0007f7e0ff */
[----:B------:R0:W-:Y:S04]  /*76f0*/  STL [R1+0x324], R161 ;  /* 0x000324a101007387 */ /* 0x0001e80000100800 */
[----:B------:R-:W4:Y:S04]  /*7700*/  LDL.LU R210, [R1+0x2e4] ;  /* 0x0002e40001d27983 */ /* 0x000f280000300800 */
        /* <DEDUP_REMOVED lines=10> */
[----:B0-----:R-:W4:Y:S01]  /*77b0*/  LDL.LU R161, [R1+0x2e0] ;  /* 0x0002e00001a17983 */ /* 0x001f220000300800 */
[----:B---3--:R-:W-:-:S02]  /*77c0*/  IADD3 R181, P4, R181, R152, RZ ;  /* 0x00000098b5b57210 */ /* 0x008fc40007f9e0ff */
[-C--:B--2---:R-:W-:Y:S01]  /*77d0*/  IADD3 R239, P5, R239, R152.reuse, RZ ;  /* 0x00000098efef7210 */ /* 0x084fe20007fbe0ff */
[----:B------:R-:W2:Y:S01]  /*77e0*/  LDL.LU R174, [R1+0x2b4] ;  /* 0x0002b40001ae7983 */ /* 0x000ea20000300800 */
[-C--:B------:R-:W-:Y:S02]  /*77f0*/  IADD3 R158, P1, R158, R152.reuse, RZ ;  /* 0x000000989e9e7210 */ /* 0x080fe40007f3e0ff */
[-C--:B-----5:R-:W-:Y:S01]  /*7800*/  IADD3 R241, P6, R241, R152.reuse, RZ ;  /* 0x00000098f1f17210 */ /* 0x0a0fe20007fde0ff */
[----:B------:R-:W3:Y:S01]  /*7810*/  LDL.LU R172, [R1+0x2d8] ;  /* 0x0002d80001ac7983 */ /* 0x000ee20000300800 */
[----:B------:R-:W-:-:S03]  /*7820*/  IADD3 R209, P2, R209, R152, RZ ;  /* 0x00000098d1d17210 */ /* 0x000fc60007f5e0ff */
[----:B------:R-:W5:Y:S01]  /*7830*/  LDL.LU R179, [R1+0x2ac] ;  /* 0x0002ac0001b37983 */ /* 0x000f620000300800 */
[----:B------:R-:W-:-:S03]  /*7840*/  IMAD.X R159, R159, 0x1, R153, P1 ;  /* 0x000000019f9f7824 */ /* 0x000fc600008e0699 */
[----:B------:R-:W-:Y:S01]  /*7850*/  STL [R1+0x31c], R181 ;  /* 0x00031cb501007387 */ /* 0x000fe20000100800 */
[----:B------:R-:W-:-:S03]  /*7860*/  IADD3 R203, P1, R203, R152, RZ ;  /* 0x00000098cbcb7210 */ /* 0x000fc60007f3e0ff */
[----:B------:R0:W-:Y:S01]  /*7870*/  STL [R1+0x314], R239 ;  /* 0x000314ef01007387 */ /* 0x0001e20000100800 */
[--C-:B------:R-:W-:Y:S01]  /*7880*/  IMAD.X R160, R160, 0x1, R153.reuse, P3 ;  /* 0x00000001a0a07824 */ /* 0x100fe200018e0699 */
[-C--:B------:R-:W-:Y:S02]  /*7890*/  IADD3 R211, P3, R211, R152.reuse, RZ ;  /* 0x00000098d3d37210 */ /* 0x080fe40007f7e0ff */
[----:B0-----:R-:W5:Y:S04]  /*78a0*/  LDL.LU R239, [R1+0x2d0] ;  /* 0x0002d00001ef7983 */ /* 0x001f680000300800 */
[----:B------:R-:W5:Y:S04]  /*78b0*/  LDL.LU R181, [R1+0x2a4] ;  /* 0x0002a40001b57983 */ /* 0x000f680000300800 */
[----:B------:R0:W-:Y:S01]  /*78c0*/  STL [R1+0x30c], R241 ;  /* 0x00030cf101007387 */ /* 0x0001e20000100800 */
[----:B------:R-:W-:Y:S01]  /*78d0*/  IMAD.X R233, R233, 0x1, R153, P4 ;  /* 0x00000001e9e97824 */ /* 0x000fe200020e0699 */
[----:B------:R-:W-:-:S02]  /*78e0*/  IADD3 R234, P4, R234, R152, RZ ;  /* 0x00000098eaea7210 */ /* 0x000fc40007f9e0ff */
[----:B0-----:R-:W5:Y:S04]  /*78f0*/  LDL.LU R241, [R1+0x2c8] ;  /* 0x0002c80001f17983 */ /* 0x001f680000300800 */
[----:B------:R0:W-:Y:S01]  /*7900*/  STL [R1+0x2fc], R209 ;  /* 0x0002fcd101007387 */ /* 0x0001e20000100800 */
[----:B------:R-:W-:-:S03]  /*7910*/  IMAD.X R212, R212, 0x1, R153, P5 ;  /* 0x00000001d4d47824 */ /* 0x000fc600028e0699 */
[----:B0-----:R-:W5:Y:S04]  /*7920*/  LDL.LU R209, [R1+0x29c] ;  /* 0x00029c0001d17983 */ /* 0x001f680000300800 */
[----:B------:R-:W-:Y:S04]  /*7930*/  STL [R1+0x304], R203 ;  /* 0x000304cb01007387 */ /* 0x000fe80000100800 */
[----:B------:R0:W-:Y:S04]  /*7940*/  STL [R1+0x320], R160 ;  /* 0x000320a001007387 */ /* 0x0001e80000100800 */
[----:B0-----:R-:W5:Y:S04]  /*7950*/  LDL.LU R160, [R1+0x2c0] ;  /* 0x0002c00001a07983 */ /* 0x001f680000300800 */
[----:B------:R0:W-:Y:S04]  /*7960*/  STL [R1+0x2f4], R211 ;  /* 0x0002f4d301007387 */ /* 0x0001e80000100800 */
[----:B0-----:R-:W5:Y:S04]  /*7970*/  LDL.LU R211, [R1+0x294] ;  /* 0x0002940001d37983 */ /* 0x001f680000300800 */
[----:B------:R-:W-:Y:S04]  /*7980*/  STL [R1+0x318], R233 ;  /* 0x000318e901007387 */ /* 0x000fe80000100800 */
[----:B------:R-:W-:Y:S04]  /*7990*/  STL [R1+0x2ec], R234 ;  /* 0x0002ecea01007387 */ /* 0x000fe80000100800 */
[----:B------:R-:W-:Y:S01]  /*79a0*/  STL [R1+0x310], R212 ;  /* 0x000310d401007387 */ /* 0x000fe20000100800 */
[----:B----4-:R-:W-:Y:S01]  /*79b0*/  IADD3 R210, P5, R210, R152, RZ ;  /* 0x00000098d2d27210 */ /* 0x010fe20007fbe0ff */
[----:B------:R-:W-:-:S04]  /*79c0*/  IMAD.X R178, R178, 0x1, R153, P6 ;  /* 0x00000001b2b27824 */ /* 0x000fc800030e0699 */
[----:B------:R-:W-:Y:S01]  /*79d0*/  STL [R1+0x2e4], R210 ;  /* 0x0002e4d201007387 */ /* 0x000fe20000100800 */
[----:B------:R-:W-:-:S03]  /*79e0*/  IADD3 R176, P6, R176, R152, RZ ;  /* 0x00000098b0b07210 */ /* 0x000fc60007fde0ff */
[----:B------:R-:W-:Y:S01]  /*79f0*/  STL [R1+0x308], R178 ;  /* 0x000308b201007387 */ /* 0x000fe20000100800 */
[----:B------:R-:W-:-:S03]  /*7a00*/  IMAD.X R175, R175, 0x1, R153, P1 ;  /* 0x00000001afaf7824 */ /* 0x000fc600008e0699 */
        /* <DEDUP_REMOVED lines=13> */
[----:B------:R-:W-:-:S05]  /*7ae0*/  IMAD.X R161, R161, 0x1, R153, P5 ;  /* 0x00000001a1a17824 */ /* 0x000fca00028e0699 */
[----:B------:R0:W-:Y:S04]  /*7af0*/  STL [R1+0x2e0], R161 ;  /* 0x0002e0a101007387 */ /* 0x0001e80000100800 */
[----:B------:R-:W-:Y:S04]  /*7b00*/  STL [R1+0x2e8], R208 ;  /* 0x0002e8d001007387 */ /* 0x000fe80000100800 */
[----:B0-----:R-:W4:Y:S01]  /*7b10*/  LDL.LU R161, [R1+0x2b8] ;  /* 0x0002b80001a17983 */ /* 0x001f220000300800 */
[-C--:B------:R-:W-:Y:S01]  /*7b20*/  IADD3 R206, P4, R206, R152.reuse, RZ ;  /* 0x00000098cece7210 */ /* 0x080fe20007f9e0ff */
[----:B---3--:R-:W-:Y:S01]  /*7b30*/  IMAD.X R172, R172, 0x1, R153, P6 ;  /* 0x00000001acac7824 */ /* 0x008fe200030e0699 */
[----:B--2---:R-:W-:-:S02]  /*7b40*/  IADD3 R174, P5, R174, R152, RZ ;  /* 0x00000098aeae7210 */ /* 0x004fc40007fbe0ff */
[----:B-----5:R-:W-:Y:S01]  /*7b50*/  IADD3 R179, P6, R179, R152, RZ ;  /* 0x00000098b3b37210 */ /* 0x020fe20007fde0ff */
[----:B------:R-:W-:Y:S04]  /*7b60*/  STL [R1+0x2bc], R206 ;  /* 0x0002bcce01007387 */ /* 0x000fe80000100800 */
[----:B------:R-:W-:Y:S01]  /*7b70*/  STL [R1+0x2b4], R174 ;  /* 0x0002b4ae01007387 */ /* 0x000fe20000100800 */
[----:B------:R-:W-:-:S03]  /*7b80*/  IMAD.X R239, R239, 0x1, R153, P1 ;  /* 0x00000001efef7824 */ /* 0x000fc600008e0699 */
[----:B------:R-:W-:Y:S01]  /*7b90*/  STL [R1+0x2d8], R172 ;  /* 0x0002d8ac01007387 */ /* 0x000fe20000100800 */
[----:B------:R-:W-:-:S03]  /*7ba0*/  IADD3 R181, P1, R181, R152, RZ ;  /* 0x00000098b5b57210 */ /* 0x000fc60007f3e0ff */
[----:B------:R0:W-:Y:S04]  /*7bb0*/  STL [R1+0x2d0], R239 ;  /* 0x0002d0ef01007387 */ /* 0x0001e80000100800 */
[----:B------:R-:W-:Y:S04]  /*7bc0*/  STL [R1+0x2ac], R179 ;  /* 0x0002acb301007387 */ /* 0x000fe80000100800 */
[----:B0-----:R-:W2:Y:S01]  /*7bd0*/  LDL.LU R239, [R1+0x28c] ;  /* 0x00028c0001ef7983 */ /* 0x001ea20000300800 */
[----:B------:R-:W-:-:S05]  /*7be0*/  IMAD.X R241, R241, 0x1, R153, P2 ;  /* 0x00000001f1f17824 */ /* 0x000fca00010e0699 */
[----:B------:R0:W-:Y:S01]  /*7bf0*/  STL [R1+0x2c8], R241 ;  /* 0x0002c8f101007387 */ /* 0x0001e20000100800 */
[----:B------:R-:W-:-:S03]  /*7c00*/  IADD3 R209, P2, R209, R152, RZ ;  /* 0x00000098d1d17210 */ /* 0x000fc60007f5e0ff */
[----:B0-----:R-:W3:Y:S04]  /*7c10*/  LDL.LU R241, [R1+0x2b0] ;  /* 0x0002b00001f17983 */ /* 0x001ee80000300800 */
[----:B------:R-:W-:Y:S04]  /*7c20*/  STL [R1+0x2a4], R181 ;  /* 0x0002a4b501007387 */ /* 0x000fe80000100800 */
[----:B------:R-:W5:Y:S01]  /*7c30*/  LDL.LU R203, [R1+0x284] ;  /* 0x0002840001cb7983 */ /* 0x000f620000300800 */
[----:B------:R-:W-:-:S05]  /*7c40*/  IMAD.X R160, R160, 0x1, R153, P3 ;  /* 0x00000001a0a07824 */ /* 0x000fca00018e0699 */
[----:B------:R0:W-:Y:S04]  /*7c50*/  STL [R1+0x2c0], R160 ;  /* 0x0002c0a001007387 */ /* 0x0001e80000100800 */
[----:B------:R1:W-:Y:S01]  /*7c60*/  STL [R1+0x29c], R209 ;  /* 0x00029cd101007387 */ /* 0x0003e20000100800 */
[----:B------:R-:W-:-:S03]  /*7c70*/  IADD3 R211, P3, R211, R152, RZ ;  /* 0x00000098d3d37210 */ /* 0x000fc60007f7e0ff */
[----:B0-----:R-:W5:Y:S04]  /*7c80*/  LDL.LU R160, [R1+0x2a8] ;  /* 0x0002a80001a07983 */ /* 0x001f680000300800 */
[----:B------:R-:W5:Y:S04]  /*7c90*/  LDL.LU R233, [R1+0x27c] ;  /* 0x00027c0001e97983 */ /* 0x000f680000300800 */
[----:B------:R-:W5:Y:S04]  /*7ca0*/  LDL.LU R234, [R1+0x2a0] ;  /* 0x0002a00001ea7983 */ /* 0x000f680000300800 */
[----:B------:R-:W5:Y:S04]  /*7cb0*/  LDL.LU R212, [R1+0x274] ;  /* 0x0002740001d47983 */ /* 0x000f680000300800 */
[----:B------:R-:W-:Y:S04]  /*7cc0*/  STL [R1+0x294], R211 ;  /* 0x000294d301007387 */ /* 0x000fe80000100800 */
[----:B------:R-:W5:Y:S04]  /*7cd0*/  LDL.LU R210, [R1+0x298] ;  /* 0x0002980001d27983 */ /* 0x000f680000300800 */
        /* <DEDUP_REMOVED lines=10> */
[----:B-1----:R-:W5:Y:S04]  /*7d80*/  LDL.LU R209, [R1+0x244] ;  /* 0x0002440001d17983 */ /* 0x002f680000300800 */
[----:B------:R-:W5:Y:S04]  /*7d90*/  LDL.LU R174, [R1+0x268] ;  /* 0x0002680001ae7983 */ /* 0x000f680000300800 */
[----:B------:R-:W5:Y:S01]  /*7da0*/  LDL.LU R172, [R1+0x23c] ;  /* 0x00023c0001ac7983 */ /* 0x000f620000300800 */
[----:B----4-:R-:W-:-:S05]  /*7db0*/  IMAD.X R161, R161, 0x1, R153, P4 ;  /* 0x00000001a1a17824 */ /* 0x010fca00020e0699 */
[----:B------:R0:W-:Y:S04]  /*7dc0*/  STL [R1+0x2b8], R161 ;  /* 0x0002b8a101007387 */ /* 0x0001e80000100800 */
[----:B0-----:R-:W4:Y:S04]  /*7dd0*/  LDL.LU R161, [R1+0x260] ;  /* 0x0002600001a17983 */ /* 0x001f280000300800 */
[----:B------:R-:W4:Y:S04]  /*7de0*/  LDL.LU R211, [R1+0x234] ;  /* 0x0002340001d37983 */ /* 0x000f280000300800 */
[----:B------:R-:W4:Y:S04]  /*7df0*/  LDL.LU R179, [R1+0x258] ;  /* 0x0002580001b37983 */ /* 0x000f280000300800 */
[----:B------:R-:W4:Y:S01]  /*7e00*/  LDL.LU R181, [R1+0x22c] ;  /* 0x00022c0001b57983 */ /* 0x000f220000300800 */
[----:B--2---:R-:W-:-:S05]  /*7e10*/  IADD3 R239, P4, R239, R152, RZ ;  /* 0x00000098efef7210 */ /* 0x004fca0007f9e0ff */
[----:B------:R0:W-:Y:S04]  /*7e20*/  STL [R1+0x28c], R239 ;  /* 0x00028cef01007387 */ /* 0x0001e80000100800 */
[----:B0-----:R-:W2:Y:S01]  /*7e30*/  LDL.LU R239, [R1+0x250] ;  /* 0x0002500001ef7983 */ /* 0x001ea20000300800 */
[----:B---3--:R-:W-:-:S05]  /*7e40*/  IMAD.X R241, R241, 0x1, R153, P5 ;  /* 0x00000001f1f17824 */ /* 0x008fca00028e0699 */
[----:B------:R0:W-:Y:S01]  /*7e50*/  STL [R1+0x2b0], R241 ;  /* 0x0002b0f101007387 */ /* 0x0001e20000100800 */
[----:B-----5:R-:W-:-:S03]  /*7e60*/  IADD3 R203, P5, R203, R152, RZ ;  /* 0x00000098cbcb7210 */ /* 0x020fc60007fbe0ff */
[----:B0-----:R-:W3:Y:S01]  /*7e70*/  LDL.LU R241, [R1+0x224] ;  /* 0x0002240001f17983 */ /* 0x001ee20000300800 */
[----:B------:R-:W-:Y:S01]  /*7e80*/  IMAD.X R160, R160, 0x1, R153, P6 ;  /* 0x00000001a0a07824 */ /* 0x000fe200030e0699 */
[----:B------:R-:W-:-:S04]  /*7e90*/  IADD3 R233, P6, R233, R152, RZ ;  /* 0x00000098e9e97210 */ /* 0x000fc80007fde0ff */
[----:B------:R0:W-:Y:S01]  /*7ea0*/  STL [R1+0x2a8], R160 ;  /* 0x0002a8a001007387 */ /* 0x0001e20000100800 */
[----:B------:R-:W-:-:S03]  /*7eb0*/  IMAD.X R234, R234, 0x1, R153, P1 ;  /* 0x00000001eaea7824 */ /* 0x000fc600008e0699 */
[----:B------:R-:W-:Y:S01]  /*7ec0*/  STL [R1+0x284], R203 ;  /* 0x000284cb01007387 */ /* 0x000fe20000100800 */
[----:B------:R-:W-:-:S03]  /*7ed0*/  IADD3 R212, P1, R212, R152, RZ ;  /* 0x00000098d4d47210 */ /* 0x000fc60007f3e0ff */
[----:B0-----:R-:W5:Y:S01]  /*7ee0*/  LDL.LU R160, [R1+0x248] ;  /* 0x0002480001a07983 */ /* 0x001f620000300800 */
        /* <DEDUP_REMOVED lines=25> */
[----:B------:R0:W-:Y:S04]  /*8080*/  STL [R1+0x244], R209 ;  /* 0x000244d101007387 */ /* 0x0001e80000100800 */
[----:B------:R-:W-:Y:S04]  /*8090*/  STL [R1+0x24c], R208 ;  /* 0x00024cd001007387 */ /* 0x000fe80000100800 */
[----:B0-----:R-:W5:Y:S04]  /*80a0*/  LDL.LU R209, [R1+0x21c] ;  /* 0x00021c0001d17983 */ /* 0x001f680000300800 */
[----:B------:R-:W-:Y:S01]  /*80b0*/  STL [R1+0x270], R206 ;  /* 0x000270ce01007387 */ /* 0x000fe20000100800 */
[----:B----4-:R-:W-:-:S05]  /*80c0*/  IMAD.X R161, R161, 0x1, R153, P3 ;  /* 0x00000001a1a17824 */ /* 0x010fca00018e0699 */
[----:B------:R0:W-:Y:S04]  /*80d0*/  STL [R1+0x260], R161 ;  /* 0x000260a101007387 */ /* 0x0001e80000100800 */
[----:B------:R-:W-:Y:S04]  /*80e0*/  STL [R1+0x268], R174 ;  /* 0x000268ae01007387 */ /* 0x000fe80000100800 */
[----:B0-----:R-:W4:Y:S01]  /*80f0*/  LDL.LU R161, [R1+0x240] ;  /* 0x0002400001a17983 */ /* 0x001f220000300800 */
[-C--:B------:R-:W-:Y:S02]  /*8100*/  IADD3 R172, P2, R172, R152.reuse, RZ ;  /* 0x00000098acac7210 */ /* 0x080fe40007f5e0ff */
[-C--:B------:R-:W-:Y:S01]  /*8110*/  IADD3 R211, P3, R211, R152.reuse, RZ ;  /* 0x00000098d3d37210 */ /* 0x080fe20007f7e0ff */
[--C-:B------:R-:W-:Y:S01]  /*8120*/  IMAD.X R179, R179, 0x1, R153.reuse, P4 ;  /* 0x00000001b3b37824 */ /* 0x100fe200020e0699 */
[----:B------:R-:W-:Y:S01]  /*8130*/  IADD3 R181, P4, R181, R152, RZ ;  /* 0x00000098b5b57210 */ /* 0x000fe20007f9e0ff */
[----:B------:R-:W-:Y:S04]  /*8140*/  STL [R1+0x23c], R172 ;  /* 0x00023cac01007387 */ /* 0x000fe80000100800 */
[----:B------:R0:W-:Y:S01]  /*8150*/  STL [R1+0x234], R211 ;  /* 0x000234d301007387 */ /* 0x0001e20000100800 */
[----:B--2---:R-:W-:-:S03]  /*8160*/  IMAD.X R239, R239, 0x1, R153, P5 ;  /* 0x00000001efef7824 */ /* 0x004fc600028e0699 */
[----:B0-----:R-:W2:Y:S04]  /*8170*/  LDL.LU R211, [R1+0x214] ;  /* 0x0002140001d37983 */ /* 0x001ea80000300800 */
[----:B------:R0:W-:Y:S04]  /*8180*/  STL [R1+0x250], R239 ;  /* 0x000250ef01007387 */ /* 0x0001e80000100800 */
[----:B------:R-:W-:Y:S01]  /*8190*/  STL [R1+0x258], R179 ;  /* 0x000258b301007387 */ /* 0x000fe20000100800 */
[----:B---3--:R-:W-:-:S03]  /*81a0*/  IADD3 R241, P5, R241, R152, RZ ;  /* 0x00000098f1f17210 */ /* 0x008fc60007fbe0ff */
[----:B0-----:R-:W3:Y:S04]  /*81b0*/  LDL.LU R239, [R1+0x238] ;  /* 0x0002380001ef7983 */ /* 0x001ee80000300800 */
[----:B------:R-:W-:Y:S04]  /*81c0*/  STL [R1+0x22c], R181 ;  /* 0x00022cb501007387 */ /* 0x000fe80000100800 */
[----:B------:R-:W3:Y:S04]  /*81d0*/  LDL.LU R201, [R1+0x20c] ;  /* 0x00020c0001c97983 */ /* 0x000ee80000300800 */
[----:B------:R-:W3:Y:S04]  /*81e0*/  LDL.LU R203, [R1+0x230] ;  /* 0x0002300001cb7983 */ /* 0x000ee80000300800 */
[----:B------:R0:W-:Y:S04]  /*81f0*/  STL [R1+0x224], R241 ;  /* 0x000224f101007387 */ /* 0x0001e80000100800 */
[----:B0-----:R-:W3:Y:S04]  /*8200*/  LDL.LU R241, [R1+0x204] ;  /* 0x0002040001f17983 */ /* 0x001ee80000300800 */
[----:B------:R-:W3:Y:S01]  /*8210*/  LDL.LU R233, [R1+0x228] ;  /* 0x0002280001e97983 */ /* 0x000ee20000300800 */
[----:B-----5:R-:W-:-:S03]  /*8220*/  IMAD.X R160, R160, 0x1, R153, P6 ;  /* 0x00000001a0a07824 */ /* 0x020fc600030e0699 */
[----:B------:R-:W5:Y:S04]  /*8230*/  LDL.LU R234, [R1+0x1fc] ;  /* 0x0001fc0001ea7983 */ /* 0x000f680000300800 */
[----:B------:R-:W5:Y:S04]  /*8240*/  LDL.LU R212, [R1+0x220] ;  /* 0x0002200001d47983 */ /* 0x000f680000300800 */
[----:B------:R0:W-:Y:S04]  /*8250*/  STL [R1+0x248], R160 ;  /* 0x000248a001007387 */ /* 0x0001e80000100800 */
        /* <DEDUP_REMOVED lines=11> */
[----:B0-----:R-:W5:Y:S04]  /*8310*/  LDL.LU R160, [R1+0x1f0] ;  /* 0x0001f00001a07983 */ /* 0x001f680000300800 */
[----:B------:R-:W5:Y:S01]  /*8320*/  LDL.LU R174, [R1+0x1c4] ;  /* 0x0001c40001ae7983 */ /* 0x000f620000300800 */
[----:B------:R-:W-:-:S03]  /*8330*/  IADD3 R209, P6, R209, R152, RZ ;  /* 0x00000098d1d17210 */ /* 0x000fc60007fde0ff */
[----:B------:R-:W5:Y:S04]  /*8340*/  LDL.LU R172, [R1+0x1e8] ;  /* 0x0001e80001ac7983 */ /* 0x000f680000300800 */
[----:B------:R-:W5:Y:S04]  /*8350*/  LDL.LU R179, [R1+0x1bc] ;  /* 0x0001bc0001b37983 */ /* 0x000f680000300800 */
[----:B------:R-:W-:Y:S01]  /*8360*/  STL [R1+0x21c], R209 ;  /* 0x00021cd101007387 */ /* 0x000fe20000100800 */
[----:B----4-:R-:W-:-:S05]  /*8370*/  IMAD.X R161, R161, 0x1, R153, P1 ;  /* 0x00000001a1a17824 */ /* 0x010fca00008e0699 */
[----:B------:R0:W-:Y:S04]  /*8380*/  STL [R1+0x240], R161 ;  /* 0x000240a101007387 */ /* 0x0001e80000100800 */
[----:B0-----:R-:W4:Y:S04]  /*8390*/  LDL.LU R161, [R1+0x1e0] ;  /* 0x0001e00001a17983 */ /* 0x001f280000300800 */
[----:B------:R-:W4:Y:S01]  /*83a0*/  LDL.LU R181, [R1+0x1b0] ;  /* 0x0001b00001b57983 */ /* 0x000f220000300800 */
[----:B--2---:R-:W-:-:S03]  /*83b0*/  IADD3 R211, P1, R211, R152, RZ ;  /* 0x00000098d3d37210 */ /* 0x004fc60007f3e0ff */
[----:B------:R-:W2:Y:S04]  /*83c0*/  LDL.LU R209, [R1+0x1d8] ;  /* 0x0001d80001d17983 */ /* 0x000ea80000300800 */
[----:B------:R0:W-:Y:S01]  /*83d0*/  STL [R1+0x214], R211 ;  /* 0x000214d301007387 */ /* 0x0001e20000100800 */
[----:B---3--:R-:W-:-:S03]  /*83e0*/  IMAD.X R239, R239, 0x1, R153, P2 ;  /* 0x00000001efef7824 */ /* 0x008fc600010e0699 */
[----:B0-----:R-:W3:Y:S04]  /*83f0*/  LDL.LU R211, [R1+0x1a8] ;  /* 0x0001a80001d37983 */ /* 0x001ee80000300800 */
[----:B------:R0:W-:Y:S01]  /*8400*/  STL [R1+0x238], R239 ;  /* 0x000238ef01007387 */ /* 0x0001e20000100800 */
[-C--:B------:R-:W-:Y:S01]  /*8410*/  IADD3 R201, P2, R201, R152.reuse, RZ ;  /* 0x00000098c9c97210 */ /* 0x080fe20007f5e0ff */
[--C-:B------:R-:W-:Y:S02]  /*8420*/  IMAD.X R203, R203, 0x1, R153.reuse, P3 ;  /* 0x00000001cbcb7824 */ /* 0x100fe400018e0699 */
[----:B0-----:R-:W3:Y:S01]  /*8430*/  LDL.LU R239, [R1+0x1d0] ;  /* 0x0001d00001ef7983 */ /* 0x001ee20000300800 */
[----:B------:R-:W-:Y:S01]  /*8440*/  IADD3 R241, P3, R241, R152, RZ ;  /* 0x00000098f1f17210 */ /* 0x000fe20007f7e0ff */
[----:B------:R-:W-:-:S04]  /*8450*/  IMAD.X R233, R233, 0x1, R153, P4 ;  /* 0x00000001e9e97824 */ /* 0x000fc800020e0699 */
[----:B------:R0:W-:Y:S01]  /*8460*/  STL [R1+0x204], R241 ;  /* 0x000204f101007387 */ /* 0x0001e20000100800 */
[----:B-----5:R-:W-:-:S03]  /*8470*/  IADD3 R234, P4, R234, R152, RZ ;  /* 0x00000098eaea7210 */ /* 0x020fc60007f9e0ff */
[----:B------:R-:W-:Y:S01]  /*8480*/  STL [R1+0x20c], R201 ;  /* 0x00020cc901007387 */ /* 0x000fe20000100800 */
[----:B------:R-:W-:-:S03]  /*8490*/  IMAD.X R212, R212, 0x1, R153, P5 ;  /* 0x00000001d4d47824 */ /* 0x000fc600028e0699 */
[----:B0-----:R-:W5:Y:S04]  /*84a0*/  LDL.LU R241, [R1+0x1a0] ;  /* 0x0001a00001f17983 */ /* 0x001f680000300800 */
        /* <DEDUP_REMOVED lines=21> */
[-C--:B------:R-:W-:Y:S01]  /*8600*/  IADD3 R206, P4, R206, R152.reuse, RZ ;  /* 0x00000098cece7210 */ /* 0x080fe20007f9e0ff */
[----:B------:R-:W-:Y:S02]  /*8610*/  IMAD.X R160, R160, 0x1, R153, P5 ;  /* 0x00000001a0a07824 */ /* 0x000fe400028e0699 */
[----:B------:R-:W-:Y:S01]  /*8620*/  STL [R1+0x200], R235 ;  /* 0x000200eb01007387 */ /* 0x000fe20000100800 */
[----:B------:R-:W-:-:S03]  /*8630*/  IADD3 R174, P5, R174, R152, RZ ;  /* 0x00000098aeae7210 */ /* 0x000fc60007fbe0ff */
[----:B------:R-:W-:Y:S01]  /*8640*/  STL [R1+0x1d4], R237 ;  /* 0x0001d4ed01007387 */ /* 0x000fe20000100800 */
[----:B------:R-:W-:-:S03]  /*8650*/  IMAD.X R172, R172, 0x1, R153, P6 ;  /* 0x00000001acac7824 */ /* 0x000fc600030e0699 */
[----:B------:R0:W-:Y:S04]  /*8660*/  STL [R1+0x1f0], R160 ;  /* 0x0001f0a001007387 */ /* 0x0001e80000100800 */
[----:B------:R-:W-:Y:S01]  /*8670*/  STL [R1+0x1f8], R208 ;  /* 0x0001f8d001007387 */ /* 0x000fe20000100800 */
[----:B------:R-:W-:-:S03]  /*8680*/  IADD3 R179, P6, R179, R152, RZ ;  /* 0x00000098b3b37210 */ /* 0x000fc60007fde0ff */
[----:B0-----:R-:W5:Y:S04]  /*8690*/  LDL.LU R160, [R1+0x1c8] ;  /* 0x0001c80001a07983 */ /* 0x001f680000300800 */
[----:B------:R-:W-:Y:S04]  /*86a0*/  STL [R1+0x1cc], R206 ;  /* 0x0001ccce01007387 */ /* 0x000fe80000100800 */
[----:B------:R-:W-:Y:S04]  /*86b0*/  STL [R1+0x1c4], R174 ;  /* 0x0001c4ae01007387 */ /* 0x000fe80000100800 */
[----:B------:R-:W-:Y:S01]  /*86c0*/  STL [R1+0x1e8], R172 ;  /* 0x0001e8ac01007387 */ /* 0x000fe20000100800 */
[----:B----4-:R-:W-:-:S05]  /*86d0*/  IMAD.X R161, R161, 0x1, R153, P1 ;  /* 0x00000001a1a17824 */ /* 0x010fca00008e0699 */
[----:B------:R0:W-:Y:S04]  /*86e0*/  STL [R1+0x1e0], R161 ;  /* 0x0001e0a101007387 */ /* 0x0001e80000100800 */
[----:B------:R-:W-:Y:S04]  /*86f0*/  STL [R1+0x1bc], R179 ;  /* 0x0001bcb301007387 */ /* 0x000fe80000100800 */
[----:B0-----:R-:W4:Y:S01]  /*8700*/  LDL.LU R161, [R1+0x198] ;  /* 0x0001980001a17983 */ /* 0x001f220000300800 */
[----:B--2---:R-:W-:Y:S01]  /*8710*/  IMAD.X R209, R209, 0x1, R153, P2 ;  /* 0x00000001d1d17824 */ /* 0x004fe200010e0699 */
[----:B------:R-:W-:-:S04]  /*8720*/  IADD3 R181, P1, R181, R152, RZ ;  /* 0x00000098b5b57210 */ /* 0x000fc80007f3e0ff */
[----:B------:R0:W-:Y:S01]  /*8730*/  STL [R1+0x1d8], R209 ;  /* 0x0001d8d101007387 */ /* 0x0001e20000100800 */
[----:B---3--:R-:W-:-:S03]  /*8740*/  IADD3 R211, P2, R211, R152, RZ ;  /* 0x00000098d3d37210 */ /* 0x008fc60007f5e0ff */
[----:B------:R-:W-:Y:S04]  /*8750*/  STL [R1+0x1b0], R181 ;  /* 0x0001b0b501007387 */ /* 0x000fe80000100800 */
[----:B0-----:R-:W2:Y:S04]  /*8760*/  LDL.LU R209, [R1+0x1c0] ;  /* 0x0001c00001d17983 */ /* 0x001ea80000300800 */
[----:B------:R-:W3:Y:S01]  /*8770*/  LDL.LU R201, [R1+0x190] ;  /* 0x0001900001c97983 */ /* 0x000ee20000300800 */
[----:B------:R-:W-:-:S03]  /*8780*/  IMAD.X R239, R239, 0x1, R153, P3 ;  /* 0x00000001efef7824 */ /* 0x000fc600018e0699 */
[----:B------:R0:W-:Y:S04]  /*8790*/  STL [R1+0x1a8], R211 ;  /* 0x0001a8d301007387 */ /* 0x0001e80000100800 */
[----:B------:R-:W3:Y:S04]  /*87a0*/  LDL.LU R203, [R1+0x1b4] ;  /* 0x0001b40001cb7983 */ /* 0x000ee80000300800 */
[----:B0-----:R-:W3:Y:S04]  /*87b0*/  LDL.LU R211, [R1+0x188] ;  /* 0x0001880001d37983 */ /* 0x001ee80000300800 */
[----:B------:R0:W-:Y:S04]  /*87c0*/  STL [R1+0x1d0], R239 ;  /* 0x0001d0ef01007387 */ /* 0x0001e80000100800 */
[----:B------:R-:W3:Y:S01]  /*87d0*/  LDL.LU R233, [R1+0x1ac] ;  /* 0x0001ac0001e97983 */ /* 0x000ee20000300800 */
[----:B-----5:R-:W-:-:S03]  /*87e0*/  IADD3 R241, P3, R241, R152, RZ ;  /* 0x00000098f1f17210 */ /* 0x020fc60007f7e0ff */
        /* <DEDUP_REMOVED lines=15> */
[----:B------:R-:W5:Y:S04]  /*88e0*/  LDL.LU R174, [R1+0x148] ;  /* 0x0001480001ae7983 */ /* 0x000f680000300800 */
[----:B------:R-:W5:Y:S01]  /*88f0*/  LDL.LU R172, [R1+0x16c] ;  /* 0x00016c0001ac7983 */ /* 0x000f620000300800 */
[----:B------:R-:W-:-:S03]  /*8900*/  IMAD.X R160, R160, 0x1, R153, P4 ;  /* 0x00000001a0a07824 */ /* 0x000fc600020e0699 */
[----:B------:R-:W5:Y:S04]  /*8910*/  LDL.LU R179, [R1+0x140] ;  /* 0x0001400001b37983 */ /* 0x000f680000300800 */
[----:B------:R0:W-:Y:S04]  /*8920*/  STL [R1+0x1c8], R160 ;  /* 0x0001c8a001007387 */ /* 0x0001e80000100800 */
[----:B------:R-:W5:Y:S04]  /*8930*/  LDL.LU R181, [R1+0x164] ;  /* 0x0001640001b57983 */ /* 0x000f680000300800 */
[----:B-1----:R-:W5:Y:S04]  /*8940*/  LDL.LU R241, [R1+0x138] ;  /* 0x0001380001f17983 */ /* 0x002f680000300800 */
[----:B0-----:R-:W5:Y:S01]  /*8950*/  LDL.LU R160, [R1+0x15c] ;  /* 0x00015c0001a07983 */ /* 0x001f620000300800 */
[----:B----4-:R-:W-:-:S05]  /*8960*/  IADD3 R161, P4, R161, R152, RZ ;  /* 0x00000098a1a17210 */ /* 0x010fca0007f9e0ff */
[----:B------:R0:W-:Y:S04]  /*8970*/  STL [R1+0x198], R161 ;  /* 0x000198a101007387 */ /* 0x0001e80000100800 */
[----:B0-----:R-:W4:Y:S01]  /*8980*/  LDL.LU R161, [R1+0x130] ;  /* 0x0001300001a17983 */ /* 0x001f220000300800 */
[----:B--2---:R-:W-:Y:S01]  /*8990*/  IMAD.X R209, R209, 0x1, R153, P5 ;  /* 0x00000001d1d17824 */ /* 0x004fe200028e0699 */
[----:B---3--:R-:W-:-:S04]  /*89a0*/  IADD3 R201, P5, R201, R152, RZ ;  /* 0x00000098c9c97210 */ /* 0x008fc80007fbe0ff */
[----:B------:R0:W-:Y:S01]  /*89b0*/  STL [R1+0x1c0], R209 ;  /* 0x0001c0d101007387 */ /* 0x0001e20000100800 */
[----:B------:R-:W-:-:S03]  /*89c0*/  IMAD.X R203, R203, 0x1, R153, P6 ;  /* 0x00000001cbcb7824 */ /* 0x000fc600030e0699 */
[----:B0-----:R-:W2:Y:S01]  /*89d0*/  LDL.LU R209, [R1+0x154] ;  /* 0x0001540001d17983 */ /* 0x001ea20000300800 */
[----:B------:R-:W-:-:S05]  /*89e0*/  IADD3 R211, P6, R211, R152, RZ ;  /* 0x00000098d3d37210 */ /* 0x000fca0007fde0ff */
[----:B------:R0:W-:Y:S01]  /*89f0*/  STL [R1+0x188], R211 ;  /* 0x000188d301007387 */ /* 0x0001e20000100800 */
[----:B------:R-:W-:-:S03]  /*8a00*/  IMAD.X R233, R233, 0x1, R153, P1 ;  /* 0x00000001e9e97824 */ /* 0x000fc600008e0699 */
[----:B------:R-:W-:Y:S01]  /*8a10*/  STL [R1+0x190], R201 ;  /* 0x000190c901007387 */ /* 0x000fe20000100800 */
[----:B-----5:R-:W-:-:S03]  /*8a20*/  IADD3 R234, P1, R234, R152, RZ ;  /* 0x00000098eaea7210 */ /* 0x020fc60007f3e0ff */
[----:B0-----:R-:W3:Y:S01]  /*8a30*/  LDL.LU R211, [R1+0x128] ;  /* 0x0001280001d37983 */ /* 0x001ee20000300800 */
        /* <DEDUP_REMOVED lines=37> */
[----:B------:R-:W-:Y:S04]  /*8c90*/  STL [R1+0x16c], R172 ;  /* 0x00016cac01007387 */ /* 0x000fe80000100800 */
[----:B------:R0:W-:Y:S04]  /*8ca0*/  STL [R1+0x138], R241 ;  /* 0x000138f101007387 */ /* 0x0001e80000100800 */
[----:B------:R-:W-:Y:S04]  /*8cb0*/  STL [R1+0x140], R179 ;  /* 0x000140b301007387 */ /* 0x000fe80000100800 */
[----:B0-----:R-:W5:Y:S04]  /*8cc0*/  LDL.LU R241, [R1+0x120] ;  /* 0x0001200001f17983 */ /* 0x001f680000300800 */
[----:B------:R-:W-:Y:S04]  /*8cd0*/  STL [R1+0x164], R181 ;  /* 0x000164b501007387 */ /* 0x000fe80000100800 */
[----:B------:R0:W-:Y:S04]  /*8ce0*/  STL [R1+0x15c], R160 ;  /* 0x00015ca001007387 */ /* 0x0001e80000100800 */
[----:B0-----:R-:W5:Y:S01]  /*8cf0*/  LDL.LU R160, [R1+0x144] ;  /* 0x0001440001a07983 */ /* 0x001f620000300800 */
[----:B----4-:R-:W-:-:S05]  /*8d00*/  IADD3 R161, P5, R161, R152, RZ ;  /* 0x00000098a1a17210 */ /* 0x010fca0007fbe0ff */
[----:B------:R0:W-:Y:S04]  /*8d10*/  STL [R1+0x130], R161 ;  /* 0x000130a101007387 */ /* 0x0001e80000100800 */
[----:B0-----:R-:W4:Y:S01]  /*8d20*/  LDL.LU R161, [R1+0x118] ;  /* 0x0001180001a17983 */ /* 0x001f220000300800 */
[----:B--2---:R-:W-:-:S03]  /*8d30*/  IMAD.X R209, R209, 0x1, R153, P6 ;  /* 0x00000001d1d17824 */ /* 0x004fc600030e0699 */
[----:B------:R-:W2:Y:S04]  /*8d40*/  LDL.LU R201, [R1+0x13c] ;  /* 0x00013c0001c97983 */ /* 0x000ea80000300800 */
[----:B------:R-:W2:Y:S04]  /*8d50*/  LDL.LU R203, [R1+0x110] ;  /* 0x0001100001cb7983 */ /* 0x000ea80000300800 */
[----:B------:R0:W-:Y:S01]  /*8d60*/  STL [R1+0x154], R209 ;  /* 0x000154d101007387 */ /* 0x0001e20000100800 */
[----:B---3--:R-:W-:-:S03]  /*8d70*/  IADD3 R211, P6, R211, R152, RZ ;  /* 0x00000098d3d37210 */ /* 0x008fc60007fde0ff */
[----:B0-----:R-:W3:Y:S04]  /*8d80*/  LDL.LU R209, [R1+0x134] ;  /* 0x0001340001d17983 */ /* 0x001ee80000300800 */
[----:B------:R-:W2:Y:S04]  /*8d90*/  LDL.LU R233, [R1+0x108] ;  /* 0x0001080001e97983 */ /* 0x000ea80000300800 */
[----:B------:R-:W2:Y:S04]  /*8da0*/  LDL.LU R234, [R1+0x12c] ;  /* 0x00012c0001ea7983 */ /* 0x000ea80000300800 */
[----:B------:R-:W2:Y:S04]  /*8db0*/  LDL.LU R212, [R1+0x100] ;  /* 0x0001000001d47983 */ /* 0x000ea80000300800 */
[----:B------:R0:W-:Y:S04]  /*8dc0*/  STL [R1+0x128], R211 ;  /* 0x000128d301007387 */ /* 0x0001e80000100800 */
[----:B------:R-:W2:Y:S04]  /*8dd0*/  LDL.LU R210, [R1+0x124] ;  /* 0x0001240001d27983 */ /* 0x000ea80000300800 */
        /* <DEDUP_REMOVED lines=10> */
[----:B------:R-:W2:Y:S01]  /*8e80*/  LDL.LU R174, [R1+0xd0] ;  /* 0x0000d00001ae7983 */ /* 0x000ea20000300800 */
[----:B-----5:R-:W-:-:S03]  /*8e90*/  IMAD.X R239, R239, 0x1, R153, P1 ;  /* 0x00000001efef7824 */ /* 0x020fc600008e0699 */
[----:B------:R-:W5:Y:S04]  /*8ea0*/  LDL.LU R172, [R1+0xf4] ;  /* 0x0000f40001ac7983 */ /* 0x000f680000300800 */
[----:B------:R-:W5:Y:S04]  /*8eb0*/  LDL.LU R179, [R1+0xc8] ;  /* 0x0000c80001b37983 */ /* 0x000f680000300800 */
[----:B------:R-:W5:Y:S04]  /*8ec0*/  LDL.LU R181, [R1+0xec] ;  /* 0x0000ec0001b57983 */ /* 0x000f680000300800 */
[----:B------:R1:W-:Y:S04]  /*8ed0*/  STL [R1+0x14c], R239 ;  /* 0x00014cef01007387 */ /* 0x0003e80000100800 */
[----:B0-----:R-:W5:Y:S04]  /*8ee0*/  LDL.LU R211, [R1+0xc0] ;  /* 0x0000c00001d37983 */ /* 0x001f680000300800 */
[----:B-1----:R-:W5:Y:S01]  /*8ef0*/  LDL.LU R239, [R1+0xe4] ;  /* 0x0000e40001ef7983 */ /* 0x002f620000300800 */
[----:B------:R-:W-:-:S05]  /*8f00*/  IADD3 R241, P1, R241, R152, RZ ;  /* 0x00000098f1f17210 */ /* 0x000fca0007f3e0ff */
[----:B------:R0:W-:Y:S04]  /*8f10*/  STL [R1+0x120], R241 ;  /* 0x000120f101007387 */ /* 0x0001e80000100800 */
[----:B0-----:R-:W5:Y:S01]  /*8f20*/  LDL.LU R241, [R1+0xb8] ;  /* 0x0000b80001f17983 */ /* 0x001f620000300800 */
[----:B------:R-:W-:-:S05]  /*8f30*/  IMAD.X R160, R160, 0x1, R153, P2 ;  /* 0x00000001a0a07824 */ /* 0x000fca00010e0699 */
[----:B------:R0:W-:Y:S04]  /*8f40*/  STL [R1+0x144], R160 ;  /* 0x000144a001007387 */ /* 0x0001e80000100800 */
[----:B0-----:R-:W5:Y:S01]  /*8f50*/  LDL.LU R160, [R1+0xdc] ;  /* 0x0000dc0001a07983 */ /* 0x001f620000300800 */
[----:B----4-:R-:W-:-:S05]  /*8f60*/  IADD3 R161, P2, R161, R152, RZ ;  /* 0x00000098a1a17210 */ /* 0x010fca0007f5e0ff */
[----:B------:R0:W-:Y:S04]  /*8f70*/  STL [R1+0x118], R161 ;  /* 0x000118a101007387 */ /* 0x0001e80000100800 */
[----:B0-----:R-:W4:Y:S01]  /*8f80*/  LDL.LU R161, [R1+0xb0] ;  /* 0x0000b00001a17983 */ /* 0x001f220000300800 */
[----:B------:R-:W-:-:S04]  /*8f90*/  USHF.L.U32 UR4, UR24, 0x7, URZ ;  /* 0x0000000718047899 */ /* 0x000fc8000800063f */
[----:B------:R-:W-:-:S04]  /*8fa0*/  ULOP3.LUT UR4, UR4, 0x200, URZ, 0xc0, !UPT ;  /* 0x0000020004047892 */ /* 0x000fc8000f8ec03f */
[----:B------:R-:W-:Y:S01]  /*8fb0*/  ULEA.HI UR4, UR12, UR4, URZ, 0x1c ;  /* 0x000000040c047291 */ /* 0x000fe2000f8fe03f */
[----:B------:R-:W-:-:S03]  /*8fc0*/  WARPGROUP.ARRIVE ;  /* 0x00000000000079c5 */ /* 0x000fc60000000000 */
[----:B------:R-:W-:Y:S01]  /*8fd0*/  ULOP3.LUT UR8, UR4, 0x3fff, URZ, 0xc0, !UPT ;  /* 0x00003fff04087892 */ /* 0x000fe2000f8ec03f */
[----:B------:R-:W-:-:S08]  /*8fe0*/  UMOV UR9, 0x40000040 ;  /* 0x4000004000097882 */ /* 0x000fd00000000000 */
[----:B------:R-:W-:Y:S01]  /*8ff0*/  HGMMA.64x32x16.F32 R72, gdesc[UR8].tnspA, R72 ;  /* 0x20600000084879f0 */ /* 0x000fe20008700848 */
[----:B------:R-:W-:Y:S01]  /*9000*/  UIADD3 UR8, UP0, UR8, 0x80, URZ ;  /* 0x0000008008087890 */ /* 0x000fe2000ff1e03f */
[----:B------:R-:W-:-:S03]  /*9010*/  UMOV UR4, URZ ;  /* 0x0000003f00047c82 */ /* 0x000fc60008000000 */
[----:B------:R-:W-:-:S03]  /*9020*/  UIADD3.X UR5, UR4, 0x40000040, URZ, UP0, !UPT ;  /* 0x4000004004057890 */ /* 0x000fc600087fe43f */
[----:B------:R-:W-:Y:S01]  /*9030*/  UMOV UR4, UR8 ;  /* 0x0000000800047c82 */ /* 0x000fe20008000000 */
[--C-:B---3--:R-:W-:Y:S02]  /*9040*/  IMAD.X R209, R209, 0x1, R153.reuse, P4 ;  /* 0x00000001d1d17824 */ /* 0x108fe400020e0699 */
[--C-:B--2---:R-:W-:Y:S01]  /*9050*/  IMAD.X R201, R201, 0x1, R153.reuse, P3 ;  /* 0x00000001c9c97824 */ /* 0x104fe200018e0699 */
[-C--:B------:R-:W-:Y:S01]  /*9060*/  IADD3 R203, P3, R203, R152.reuse, RZ ;  /* 0x00000098cbcb7210 */ /* 0x080fe20007f7e0ff */
[--C-:B------:R-:W-:Y:S01]  /*9070*/  IMAD.X R234, R234, 0x1, R153.reuse, P5 ;  /* 0x00000001eaea7824 */ /* 0x100fe200028e0699 */
[-C--:B------:R-:W-:Y:S01]  /*9080*/  IADD3 R233, P4, R233, R152.reuse, RZ ;  /* 0x00000098e9e97210 */ /* 0x080fe20007f9e0ff */
[----:B------:R-:W-:Y:S01]  /*9090*/  HGMMA.64x32x16.F32 R72, gdesc[UR4].tnspA, R72 ;  /* 0x20600000044879f0 */ /* 0x000fe20008700848 */
[----:B------:R0:W-:Y:S01]  /*90a0*/  STL [R1+0x134], R209 ;  /* 0x000134d101007387 */ /* 0x0001e20000100800 */
[----:B------:R-:W-:Y:S01]  /*90b0*/  IADD3 R212, P5, R212, R152, RZ ;  /* 0x00000098d4d47210 */ /* 0x000fe20007fbe0ff */
[----:B------:R-:W-:-:S02]  /*90c0*/  IMAD.X R210, R210, 0x1, R153, P6 ;  /* 0x00000001d2d27824 */ /* 0x000fc400030e0699 */
[----:B------:R-:W-:Y:S01]  /*90d0*/  STL [R1+0x13c], R201 ;  /* 0x00013cc901007387 */ /* 0x000fe20000100800 */
[-C--:B------:R-:W-:Y:S01]  /*90e0*/  IADD3 R178, P6, R178, R152.reuse, RZ ;  /* 0x00000098b2b27210 */ /* 0x080fe20007fde0ff */
[----:B------:R-:W-:Y:S01]  /*90f0*/  IMAD.X R176, R176, 0x1, R153, P1 ;  /* 0x00000001b0b07824 */ /* 0x000fe200008e0699 */
[----:B------:R-:W-:Y:S01]  /*9100*/  UIADD3.64 UR20, UR4, 0x80, URZ ;  /* 0x0000008004147897 */ /* 0x000fe2000fffe03f */
[----:B0-----:R-:W2:Y:S01]  /*9110*/  LDL.LU R209, [R1+0xd4] ;  /* 0x0000d40001d17983 */ /* 0x001ea20000300800 */
        /* <DEDUP_REMOVED lines=18> */
[----:B-----5:R-:W-:-:S03]  /*9240*/  IMAD.X R172, R172, 0x1, R153, P6 ;  /* 0x00000001acac7824 */ /* 0x020fc600030e0699 */
[----:B------:R-:W-:Y:S01]  /*9250*/  STL [R1+0xe8], R205 ;  /* 0x0000e8cd01007387 */ /* 0x000fe20000100800 */
[-C--:B------:R-:W-:Y:S01]  /*9260*/  IADD3 R179, P6, R179, R152.reuse, RZ ;  /* 0x00000098b3b37210 */ /* 0x080fe20007fde0ff */
[----:B------:R-:W-:Y:S02]  /*9270*/  IMAD.X R181, R181, 0x1, R153, P1 ;  /* 0x00000001b5b57824 */ /* 0x000fe400008e0699 */
[----:B------:R-:W-:Y:S01]  /*9280*/  STL [R1+0x10c], R207 ;  /* 0x00010ccf01007387 */ /* 0x000fe20000100800 */
[----:B------:R-:W-:-:S03]  /*9290*/  IADD3 R211, P1, R211, R152, RZ ;  /* 0x00000098d3d37210 */ /* 0x000fc60007f3e0ff */
[----:B------:R-:W-:Y:S01]  /*92a0*/  STL [R1+0xe0], R235 ;  /* 0x0000e0eb01007387 */ /* 0x000fe20000100800 */
[----:B------:R-:W-:Y:S03]  /*92b0*/  HGMMA.64x32x16.F32 R72, gdesc[UR20].tnspA, R72 ;  /* 0x20600000144879f0 */ /* 0x000fe60008700848 */
[----:B------:R-:W-:Y:S01]  /*92c0*/  STL [R1+0x104], R237 ;  /* 0x000104ed01007387 */ /* 0x000fe20000100800 */
[----:B------:R-:W-:-:S03]  /*92d0*/  IMAD.X R239, R239, 0x1, R153, P2 ;  /* 0x00000001efef7824 */ /* 0x000fc600010e0699 */
[----:B------:R-:W-:Y:S04]  /*92e0*/  STL [R1+0xd8], R208 ;  /* 0x0000d8d001007387 */ /* 0x000fe80000100800 */
[----:B------:R-:W-:Y:S01]  /*92f0*/  STL [R1+0xfc], R206 ;  /* 0x0000fcce01007387 */ /* 0x000fe20000100800 */
[----:B------:R-:W-:-:S03]  /*9300*/  IADD3 R241, P2, R241, R152, RZ ;  /* 0x00000098f1f17210 */ /* 0x000fc60007f5e0ff */
[----:B------:R-:W-:Y:S04]  /*9310*/  STL [R1+0xd0], R174 ;  /* 0x0000d0ae01007387 */ /* 0x000fe80000100800 */
[----:B------:R-:W-:Y:S01]  /*9320*/  STL [R1+0xf4], R172 ;  /* 0x0000f4ac01007387 */ /* 0x000fe20000100800 */
[----:B------:R-:W-:-:S03]  /*9330*/  IMAD.X R160, R160, 0x1, R153, P3 ;  /* 0x00000001a0a07824 */ /* 0x000fc600018e0699 */
[----:B------:R-:W-:Y:S04]  /*9340*/  STL [R1+0xc8], R179 ;  /* 0x0000c8b301007387 */ /* 0x000fe80000100800 */
[----:B------:R0:W-:Y:S04]  /*9350*/  STL [R1+0xc0], R211 ;  /* 0x0000c0d301007387 */ /* 0x0001e80000100800 */
[----:B------:R-:W-:Y:S04]  /*9360*/  STL [R1+0xec], R181 ;  /* 0x0000ecb501007387 */ /* 0x000fe80000100800 */
[----:B0-----:R-:W3:Y:S04]  /*9370*/  LDL.LU R211, [R1+0xa8] ;  /* 0x0000a80001d37983 */ /* 0x001ee80000300800 */
[----:B------:R0:W-:Y:S04]  /*9380*/  STL [R1+0xe4], R239 ;  /* 0x0000e4ef01007387 */ /* 0x0001e80000100800 */
[----:B0-----:R-:W5:Y:S04]  /*9390*/  LDL.LU R239, [R1+0xcc] ;  /* 0x0000cc0001ef7983 */ /* 0x001f680000300800 */
[----:B------:R0:W-:Y:S04]  /*93a0*/  STL [R1+0xb8], R241 ;  /* 0x0000b8f101007387 */ /* 0x0001e80000100800 */
[----:B0-----:R-:W5:Y:S04]  /*93b0*/  LDL.LU R241, [R1+0xa0] ;  /* 0x0000a00001f17983 */ /* 0x001f680000300800 */
[----:B------:R0:W-:Y:S04]  /*93c0*/  STL [R1+0xdc], R160 ;  /* 0x0000dca001007387 */ /* 0x0001e80000100800 */
[----:B0-----:R-:W5:Y:S01]  /*93d0*/  LDL.LU R160, [R1+0xc4] ;  /* 0x0000c40001a07983 */ /* 0x001f620000300800 */
[----:B------:R-:W-:-:S02]  /*93e0*/  UIADD3.64 UR16, UR4, 0x100, URZ ;  /* 0x0000010004107897 */ /* 0x000fc4000fffe03f */
[----:B------:R-:W-:-:S07]  /*93f0*/  UIADD3.64 UR8, UR4, 0x380, URZ ;  /* 0x0000038004087897 */ /* 0x000fce000fffe03f */
[----:B------:R-:W-:Y:S04]  /*9400*/  HGMMA.64x32x16.F32 R72, gdesc[UR16].tnspA, R72 ;  /* 0x20600000104879f0 */ /* 0x000fe80008700848 */
[----:B------:R-:W-:Y:S01]  /*9410*/  HGMMA.64x32x16.F32 R56, gdesc[UR8].tnspA, R56 ;  /* 0x20600000083879f0 */ /* 0x000fe20008700838 */
[----:B----4-:R-:W-:-:S05]  /*9420*/  IADD3 R161, P3, R161, R152, RZ ;  /* 0x00000098a1a17210 */ /* 0x010fca0007f7e0ff */
[----:B------:R0:W-:Y:S04]  /*9430*/  STL [R1+0xb0], R161 ;  /* 0x0000b0a101007387 */ /* 0x0001e80000100800 */
[----:B0-----:R-:W4:Y:S01]  /*9440*/  LDL.LU R161, [R1+0x98] ;  /* 0x0000980001a17983 */ /* 0x001f220000300800 */
[----:B------:R-:W-:Y:S01]  /*9450*/  UIADD3.64 UR28, UR4, 0x400, URZ ;  /* 0x00000400041c7897 */ /* 0x000fe2000fffe03f */
[----:B------:R-:W-:Y:S01]  /*9460*/  UMOV UR30, UR6 ;  /* 0x00000006001e7c82 */ /* 0x000fe20008000000 */
[----:B------:R-:W-:Y:S01]  /*9470*/  UMOV UR31, UR7 ;  /* 0x00000007001f7c82 */ /* 0x000fe20008000000 */
[----:B------:R-:W-:Y:S01]  /*9480*/  UIADD3.64 UR20, UR4, 0x480, URZ ;  /* 0x0000048004147897 */ /* 0x000fe2000fffe03f */
[----:B------:R-:W4:Y:S05]  /*9490*/  LDL.LU R201, [R1+0xbc] ;  /* 0x0000bc0001c97983 */ /* 0x000f2a0000300800 */
[----:B------:R-:W-:Y:S01]  /*94a0*/  HGMMA.64x32x16.F32 R56, gdesc[UR28].tnspA, R56 ;  /* 0x206000001c3879f0 */ /* 0x000fe20008700838 */
[----:B------:R-:W-:Y:S01]  /*94b0*/  UIADD3.64 UR16, UR4, 0x500, URZ ;  /* 0x0000050004107897 */ /* 0x000fe2000fffe03f */
[----:B------:R-:W4:Y:S01]  /*94c0*/  LDL.LU R203, [R1+0x90] ;  /* 0x0000900001cb7983 */ /* 0x000f220000300800 */
[----:B------:R-:W-:-:S02]  /*94d0*/  UIADD3.64 UR8, UR4, 0x780, URZ ;  /* 0x0000078004087897 */ /* 0x000fc4000fffe03f */
[----:B------:R-:W-:Y:S01]  /*94e0*/  UIADD3.64 UR28, UR4, 0x800, URZ ;  /* 0x00000800041c7897 */ /* 0x000fe2000fffe03f */
[----:B------:R-:W4:Y:S01]  /*94f0*/  LDL.LU R233, [R1+0xb4] ;  /* 0x0000b40001e97983 */ /* 0x000f220000300800 */
[----:B------:R-:W-:Y:S01]  /*9500*/  HGMMA.64x32x16.F32 R56, gdesc[UR20].tnspA, R56 ;  /* 0x20600000143879f0 */ /* 0x000fe20008700838 */
[----:B--2---:R-:W-:-:S03]  /*9510*/  IMAD.X R209, R209, 0x1, R153, P4 ;  /* 0x00000001d1d17824 */ /* 0x004fc600020e0699 */
[----:B------:R-:W-:Y:S04]  /*9520*/  HGMMA.64x32x16.F32 R56, gdesc[UR16].tnspA, R56 ;  /* 0x20600000103879f0 */ /* 0x000fe80008700838 */
[----:B------:R-:W-:Y:S01]  /*9530*/  HGMMA.64x32x16.F32 R40, gdesc[UR8].tnspA, R40 ;  /* 0x20600000082879f0 */ /* 0x000fe20008700828 */
[----:B------:R0:W-:Y:S04]  /*9540*/  STL [R1+0xd4], R209 ;  /* 0x0000d4d101007387 */ /* 0x0001e80000100800 */
[----:B------:R-:W2:Y:S01]  /*9550*/  LDL.LU R234, [R1+0x88] ;  /* 0x0000880001ea7983 */ /* 0x000ea20000300800 */
[----:B------:R-:W-:-:S03]  /*9560*/  UMOV UR30, UR6 ;  /* 0x00000006001e7c82 */ /* 0x000fc60008000000 */
[----:B------:R-:W2:Y:S01]  /*9570*/  LDL.LU R212, [R1+0xac] ;  /* 0x0000ac0001d47983 */ /* 0x000ea20000300800 */
[----:B------:R-:W-:-:S03]  /*9580*/  UMOV UR31, UR7 ;  /* 0x00000007001f7c82 */ /* 0x000fc60008000000 */
        /* <DEDUP_REMOVED lines=8> */
[----:B---3--:R-:W-:-:S03]  /*9610*/  IADD3 R211, P4, R211, R152, RZ ;  /* 0x00000098d3d37210 */ /* 0x008fc60007f9e0ff */
[----:B------:R-:W3:Y:S04]  /*9620*/  LDL.LU R237, [R1+0x60] ;  /* 0x0000600001ed7983 */ /* 0x000ee80000300800 */
[----:B------:R-:W3:Y:S01]  /*9630*/  LDL.LU R208, [R1+0x84] ;  /* 0x0000840001d07983 */ /* 0x000ee20000300800 */
[----:B-----5:R-:W-:-:S03]  /*9640*/  IMAD.X R239, R239, 0x1, R153, P5 ;  /* 0x00000001efef7824 */ /* 0x020fc600028e0699 */
[----:B------:R-:W5:Y:S04]  /*9650*/  LDL.LU R206, [R1+0x58] ;  /* 0x0000580001ce7983 */ /* 0x000f680000300800 */
[----:B------:R-:W5:Y:S01]  /*9660*/  LDL.LU R174, [R1+0x7c] ;  /* 0x00007c0001ae7983 */ /* 0x000f620000300800 */
[----:B------:R-:W-:Y:S03]  /*9670*/  HGMMA.64x32x16.F32 R40, gdesc[UR28].tnspA, R40 ;  /* 0x206000001c2879f0 */ /* 0x000fe60008700828 */
[----:B------:R-:W5:Y:S01]  /*9680*/  LDL.LU R172, [R1+0x50] ;  /* 0x0000500001ac7983 */ /* 0x000f620000300800 */
[----:B------:R-:W-:-:S03]  /*9690*/  IADD3 R241, P5, R241, R152, RZ ;  /* 0x00000098f1f17210 */ /* 0x000fc60007fbe0ff */
[----:B------:R-:W5:Y:S04]  /*96a0*/  LDL.LU R179, [R1+0x74] ;  /* 0x0000740001b37983 */ /* 0x000f680000300800 */
[----:B------:R-:W5:Y:S04]  /*96b0*/  LDL.LU R181, [R1+0x48] ;  /* 0x0000480001b57983 */ /* 0x000f680000300800 */
[----:B0-----:R-:W5:Y:S01]  /*96c0*/  LDL.LU R209, [R1+0x6c] ;  /* 0x00006c0001d17983 */ /* 0x001f620000300800 */
[----:B------:R-:W-:-:S03]  /*96d0*/  IMAD.X R160, R160, 0x1, R153, P6 ;  /* 0x00000001a0a07824 */ /* 0x000fc600030e0699 */
[----:B------:R0:W-:Y:S04]  /*96e0*/  STL [R1+0xa8], R211 ;  /* 0x0000a8d301007387 */ /* 0x0001e80000100800 */
[----:B0-----:R-:W5:Y:S04]  /*96f0*/  LDL.LU R211, [R1+0x64] ;  /* 0x0000640001d37983 */ /* 0x001f680000300800 */
[----:B------:R0:W-:Y:S04]  /*9700*/  STL [R1+0xcc], R239 ;  /* 0x0000ccef01007387 */ /* 0x0001e80000100800 */
[----:B0-----:R-:W5:Y:S04]  /*9710*/  LDL.LU R239, [R1+0x5c] ;  /* 0x00005c0001ef7983 */ /* 0x001f680000300800 */
[----:B------:R0:W-:Y:S04]  /*9720*/  STL [R1+0xa0], R241 ;  /* 0x0000a0f101007387 */ /* 0x0001e80000100800 */
[----:B0-----:R-:W5:Y:S04]  /*9730*/  LDL.LU R241, [R1+0x54] ;  /* 0x0000540001f17983 */ /* 0x001f680000300800 */
[----:B------:R0:W-:Y:S04]  /*9740*/  STL [R1+0xc4], R160 ;  /* 0x0000c4a001007387 */ /* 0x0001e80000100800 */
[----:B0-----:R-:W5:Y:S01]  /*9750*/  LDL.LU R160, [R1+0x4c] ;  /* 0x00004c0001a07983 */ /* 0x001f620000300800 */
[----:B------:R-:W-:-:S09]  /*9760*/  UIADD3.64 UR20, UR4, 0x880, URZ ;  /* 0x0000088004147897 */ /* 0x000fd2000fffe03f */
[----:B------:R-:W-:Y:S01]  /*9770*/  HGMMA.64x32x16.F32 R40, gdesc[UR20].tnspA, R40 ;  /* 0x20600000142879f0 */ /* 0x000fe20008700828 */
[----:B----4-:R-:W-:-:S05]  /*9780*/  IADD3 R161, P6, R161, R152, RZ ;  /* 0x00000098a1a17210 */ /* 0x010fca0007fde0ff */
[----:B------:R0:W-:Y:S04]  /*9790*/  STL [R1+0x98], R161 ;  /* 0x000098a101007387 */ /* 0x0001e80000100800 */
[----:B0-----:R-:W4:Y:S01]  /*97a0*/  LDL.LU R161, [R1+0x40] ;  /* 0x0000400001a17983 */ /* 0x001f220000300800 */
[----:B------:R-:W-:Y:S02]  /*97b0*/  UIADD3.64 UR28, UR4, 0x900, URZ ;  /* 0x00000900041c7897 */ /* 0x000fe4000fffe03f */
[----:B------:R-:W-:Y:S01]  /*97c0*/  UIADD3.64 UR8, UR4, 0xb80, URZ ;  /* 0x00000b8004087897 */ /* 0x000fe2000fffe03f */
[----:B------:R-:W-:Y:S01]  /*97d0*/  UMOV UR30, UR18 ;  /* 0x00000012001e7c82 */ /* 0x000fe20008000000 */
[----:B------:R-:W-:-:S05]  /*97e0*/  UMOV UR31, UR19 ;  /* 0x00000013001f7c82 */ /* 0x000fca0008000000 */
[----:B------:R-:W-:Y:S04]  /*97f0*/  HGMMA.64x32x16.F32 R40, gdesc[UR28].tnspA, R40 ;  /* 0x206000001c2879f0 */ /* 0x000fe80008700828 */
[----:B------:R-:W-:Y:S01]  /*9800*/  HGMMA.64x32x16.F32 R24, gdesc[UR8].tnspA, R24 ;  /* 0x20600000081879f0 */ /* 0x000fe20008700818 */
[----:B------:R-:W-:Y:S01]  /*9810*/  UIADD3.64 UR32, UR4, 0xc00, URZ ;  /* 0x00000c0004207897 */ /* 0x000fe2000fffe03f */
[----:B------:R-:W-:Y:S01]  /*9820*/  UMOV UR34, UR6 ;  /* 0x0000000600227c82 */ /* 0x000fe20008000000 */
[----:B------:R-:W-:Y:S01]  /*9830*/  UMOV UR35, UR7 ;  /* 0x0000000700237c82 */ /* 0x000fe20008000000 */
[----:B------:R-:W-:-:S06]  /*9840*/  UIADD3.64 UR20, UR4, 0xc80, URZ ;  /* 0x00000c8004147897 */ /* 0x000fcc000fffe03f */
[----:B------:R-:W-:Y:S01]  /*9850*/  HGMMA.64x32x16.F32 R24, gdesc[UR32].tnspA, R24 ;  /* 0x20600000201879f0 */ /* 0x000fe20008700818 */
[----:B------:R-:W-:-:S03]  /*9860*/  UIADD3.64 UR16, UR4, 0xd00, URZ ;  /* 0x00000d0004107897 */ /* 0x000fc6000fffe03f */
[----:B------:R-:W-:Y:S01]  /*9870*/  HGMMA.64x32x16.F32 R24, gdesc[UR20].tnspA, R24 ;  /* 0x20600000141879f0 */ /* 0x000fe20008700818 */
[--C-:B------:R-:W-:Y:S01]  /*9880*/  IMAD.X R201, R201, 0x1, R153.reuse, P1 ;  /* 0x00000001c9c97824 */ /* 0x100fe200008e0699 */
[-C--:B------:R-:W-:Y:S01]  /*9890*/  IADD3 R203, P1, R203, R152.reuse, RZ ;  /* 0x00000098cbcb7210 */ /* 0x080fe20007f3e0ff */
[--C-:B------:R-:W-:Y:S01]  /*98a0*/  IMAD.X R233, R233, 0x1, R153.reuse, P2 ;  /* 0x00000001e9e97824 */ /* 0x100fe200010e0699 */
[-C--:B--2---:R-:W-:Y:S01]  /*98b0*/  IADD3 R234, P2, R234, R152.reuse, RZ ;  /* 0x00000098eaea7210 */ /* 0x084fe20007f5e0ff */
[--C-:B------:R-:W-:Y:S01]  /*98c0*/  IMAD.X R212, R212, 0x1, R153.reuse, P3 ;  /* 0x00000001d4d47824 */ /* 0x100fe200018e0699 */
[-C--:B------:R-:W-:Y:S01]  /*98d0*/  IADD3 R210, P3, R210, R152.reuse, RZ ;  /* 0x00000098d2d27210 */ /* 0x080fe20007f7e0ff */
[--C-:B------:R-:W-:Y:S01]  /*98e0*/  IMAD.X R178, R178, 0x1, R153.reuse, P4 ;  /* 0x00000001b2b27824 */ /* 0x100fe200020e0699 */
[-C--:B------:R-:W-:Y:S01]  /*98f0*/  IADD3 R176, P4, R176, R152.reuse, RZ ;  /* 0x00000098b0b07210 */ /* 0x080fe20007f9e0ff */
[--C-:B------:R-:W-:Y:S01]  /*9900*/  IMAD.X R175, R175, 0x1, R153.reuse, P5 ;  /* 0x00000001afaf7824 */ /* 0x100fe200028e0699 */
[-C--:B------:R-:W-:Y:S01]  /*9910*/  IADD3 R177, P5, R177, R152.reuse, RZ ;  /* 0x00000098b1b17210 */ /* 0x080fe20007fbe0ff */
[--C-:B------:R-:W-:Y:S01]  /*9920*/  IMAD.X R205, R205, 0x1, R153.reuse, P6 ;  /* 0x00000001cdcd7824 */ /* 0x100fe200030e0699 */
[-C--:B------:R-:W-:Y:S01]  /*9930*/  IADD3 R207, P6, R207, R152.reuse, RZ ;  /* 0x00000098cfcf7210 */ /* 0x080fe20007fde0ff */
[--C-:B------:R-:W-:Y:S01]  /*9940*/  IMAD.X R235, R235, 0x1, R153.reuse, P1 ;  /* 0x00000001ebeb7824 */ /* 0x100fe200008e0699 */
[-C--:B---3--:R-:W-:Y:S01]  /*9950*/  IADD3 R237, P1, R237, R152.reuse, RZ ;  /* 0x00000098eded7210 */ /* 0x088fe20007f3e0ff */
[--C-:B------:R-:W-:Y:S01]  /*9960*/  IMAD.X R208, R208, 0x1, R153.reuse, P2 ;  /* 0x00000001d0d07824 */ /* 0x100fe200010e0699 */
[-C--:B-----5:R-:W-:Y:S01]  /*9970*/  IADD3 R206, P2, R206, R152.reuse, RZ ;  /* 0x00000098cece7210 */ /* 0x0a0fe20007f5e0ff */
[--C-:B------:R-:W-:Y:S01]  /*9980*/  IMAD.X R174, R174, 0x1, R153.reuse, P3 ;  /* 0x00000001aeae7824 */ /* 0x100fe200018e0699 */
[----:B------:R0:W-:Y:S01]  /*9990*/  STL [R1+0xbc], R201 ;  /* 0x0000bcc901007387 */ /* 0x0001e20000100800 */
[-C--:B------:R-:W-:Y:S01]  /*99a0*/  IADD3 R172, P3, R172, R152.reuse, RZ ;  /* 0x00000098acac7210 */ /* 0x080fe20007f7e0ff */
[--C-:B------:R-:W-:Y:S01]  /*99b0*/  IMAD.X R179, R179, 0x1, R153.reuse, P4 ;  /* 0x00000001b3b37824 */ /* 0x100fe200020e0699 */
[----:B------:R-:W-:Y:S01]  /*99c0*/  HGMMA.64x32x16.F32 R24, gdesc[UR16].tnspA, R24, gsb0 ;  /* 0x20600000101879f0 */ /* 0x000fe20008000818 */
[-C--:B------:R-:W-:Y:S01]  /*99d0*/  IADD3 R181, P4, R181, R152.reuse, RZ ;  /* 0x00000098b5b57210 */ /* 0x080fe20007f9e0ff */
[----:B------:R0:W-:Y:S01]  /*99e0*/  STL [R1+0x90], R203 ;  /* 0x000090cb01007387 */ /* 0x0001e20000100800 */
[--C-:B------:R-:W-:Y:S01]  /*99f0*/  IMAD.X R209, R209, 0x1, R153.reuse, P5 ;  /* 0x00000001d1d17824 */ /* 0x100fe200028e0699 */
[-C--:B------:R-:W-:Y:S01]  /*9a00*/  IADD3 R150, P5, R150, R152.reuse, RZ ;  /* 0x0000009896967210 */ /* 0x080fe20007fbe0ff */
[----:B------:R-:W-:Y:S01]  /*9a10*/  IMAD.X R211, R211, 0x1, R153, P6 ;  /* 0x00000001d3d37824 */ /* 0x000fe200030e0699 */
[----:B------:R0:W-:Y:S01]  /*9a20*/  STL [R1+0xb4], R233 ;  /* 0x0000b4e901007387 */ /* 0x0001e20000100800 */
[----:B------:R-:W-:-:S03]  /*9a30*/  IADD3 R149, P6, R149, R152, RZ ;  /* 0x0000009895957210 */ /* 0x000fc60007fde0ff */
[----:B------:R0:W-:Y:S01]  /*9a40*/  STL [R1+0x88], R234 ;  /* 0x000088ea01007387 */ /* 0x0001e20000100800 */
[----:B------:R-:W-:-:S03]  /*9a50*/  IMAD.X R138, R138, 0x1, R153, P5 ;  /* 0x000000018a8a7824 */ /* 0x000fc600028e0699 */
[----:B------:R0:W-:Y:S01]  /*9a60*/  STL [R1+0xac], R212 ;  /* 0x0000acd401007387 */ /* 0x0001e20000100800 */
[--C-:B------:R-:W-:Y:S01]  /*9a70*/  IMAD.X R239, R239, 0x1, R153.reuse, P1 ;  /* 0x00000001efef7824 */ /* 0x100fe200008e0699 */
[-C--:B------:R-:W-:Y:S02]  /*9a80*/  IADD3 R148, P1, R148, R152.reuse, RZ ;  /* 0x0000009894947210 */ /* 0x080fe40007f3e0ff */
[----:B------:R0:W-:Y:S01]  /*9a90*/  STL [R1+0x80], R210 ;  /* 0x000080d201007387 */ /* 0x0001e20000100800 */
[--C-:B------:R-:W-:Y:S01]  /*9aa0*/  IMAD.X R136, R136, 0x1, R153.reuse, P6 ;  /* 0x0000000188887824 */ /* 0x100fe200030e0699 */
[-C--:B------:R-:W-:Y:S02]  /*9ab0*/  IADD3 R144, P5, R144, R152.reuse, RZ ;  /* 0x0000009890907210 */ /* 0x080fe40007fbe0ff */
[----:B------:R0:W-:Y:S01]  /*9ac0*/  STL [R1+0xa4], R178 ;  /* 0x0000a4b201007387 */ /* 0x0001e20000100800 */
[--C-:B------:R-:W-:Y:S02]  /*9ad0*/  IMAD.X R134, R134, 0x1, R153.reuse, P1 ;  /* 0x0000000186867824 */ /* 0x100fe400008e0699 */
[----:B------:R-:W-:Y:S01]  /*9ae0*/  IMAD.X R241, R241, 0x1, R153, P2 ;  /* 0x00000001f1f17824 */ /* 0x000fe200010e0699 */
[-C--:B------:R-:W-:Y:S01]  /*9af0*/  IADD3 R147, P2, R147, R152.reuse, RZ ;  /* 0x0000009893937210 */ /* 0x080fe20007f5e0ff */
[----:B------:R0:W-:Y:S01]  /*9b00*/  STL [R1+0x78], R176 ;  /* 0x000078b001007387 */ /* 0x0001e20000100800 */
[----:B------:R-:W-:-:S02]  /*9b10*/  IADD3 R143, P6, R143, R152, RZ ;  /* 0x000000988f8f7210 */ /* 0x000fc40007fde0ff */
[-C--:B------:R-:W-:Y:S01]  /*9b20*/  IADD3 R142, P1, R142, R152.reuse, RZ ;  /* 0x000000988e8e7210 */ /* 0x080fe20007f3e0ff */
[--C-:B------:R-:W-:Y:S01]  /*9b30*/  IMAD.X R132, R132, 0x1, R153.reuse, P2 ;  /* 0x0000000184847824 */ /* 0x100fe200010e0699 */
[----:B------:R0:W-:Y:S01]  /*9b40*/  STL [R1+0x9c], R175 ;  /* 0x00009caf01007387 */ /* 0x0001e20000100800 */
[-C--:B------:R-:W-:Y:S01]  /*9b50*/  IADD3 R141, P2, R141, R152.reuse, RZ ;  /* 0x000000988d8d7210 */ /* 0x080fe20007f5e0ff */
[--C-:B------:R-:W-:Y:S01]  /*9b60*/  IMAD.X R160, R160, 0x1, R153.reuse, P3 ;  /* 0x00000001a0a07824 */ /* 0x100fe200018e0699 */
[-C--:B------:R-:W-:Y:S01]  /*9b70*/  IADD3 R146, P3, R146, R152.reuse, RZ ;  /* 0x0000009892927210 */ /* 0x080fe20007f7e0ff */
[----:B------:R0:W-:Y:S04]  /*9b80*/  STL [R1+0x70], R177 ;  /* 0x000070b101007387 */ /* 0x0001e80000100800 */
[--C-:B------:R-:W-:Y:S01]  /*9b90*/  IMAD.X R130, R130, 0x1, R153.reuse, P3 ;  /* 0x0000000182827824 */ /* 0x100fe200018e0699 */
[----:B------:R-:W-:Y:S01]  /*9ba0*/  IADD3 R140, P3, R140, R152, RZ ;  /* 0x000000988c8c7210 */ /* 0x000fe20007f7e0ff */
[----:B------:R0:W-:Y:S01]  /*9bb0*/  STL [R1+0x94], R205 ;  /* 0x000094cd01007387 */ /* 0x0001e20000100800 */
[----:B------:R-:W-:-:S03]  /*9bc0*/  IMAD.X R126, R126, 0x1, R153, P5 ;  /* 0x000000017e7e7824 */ /* 0x000fc600028e0699 */
[----:B------:R0:W-:Y:S01]  /*9bd0*/  STL [R1+0x68], R207 ;  /* 0x000068cf01007387 */ /* 0x0001e20000100800 */
[--C-:B------:R-:W-:Y:S01]  /*9be0*/  IMAD.X R124, R124, 0x1, R153.reuse, P6 ;  /* 0x000000017c7c7824 */ /* 0x100fe200030e0699 */
[-C--:B------:R-:W-:Y:S01]  /*9bf0*/  IADD3 R137, P5, R137, R152.reuse, RZ ;  /* 0x0000009889897210 */ /* 0x080fe20007fbe0ff */
[--C-:B------:R-:W-:Y:S01]  /*9c00*/  IMAD.X R122, R122, 0x1, R153.reuse, P1 ;  /* 0x000000017a7a7824 */ /* 0x100fe200008e0699 */
[----:B------:R0:W-:Y:S01]  /*9c10*/  STL [R1+0x8c], R235 ;  /* 0x00008ceb01007387 */ /* 0x0001e20000100800 */
[--C-:B------:R-:W-:Y:S01]  /*9c20*/  IMAD.X R120, R120, 0x1, R153.reuse, P2 ;  /* 0x0000000178787824 */ /* 0x100fe200010e0699 */
[-C--:B------:R-:W-:Y:S01]  /*9c30*/  IADD3 R135, P6, R135, R152.reuse, RZ ;  /* 0x0000009887877210 */ /* 0x080fe20007fde0ff */
[----:B------:R-:W-:Y:S01]  /*9c40*/  IMAD.X R9, R9, 0x1, R153, P3 ;  /* 0x0000000109097824 */ /* 0x000fe200018e0699 */
[----:B------:R0:W-:Y:S01]  /*9c50*/  STL [R1+0x60], R237 ;  /* 0x000060ed01007387 */ /* 0x0001e20000100800 */
[-C--:B------:R-:W-:Y:S02]  /*9c60*/  IADD3 R133, P1, R133, R152.reuse, RZ ;  /* 0x0000009885857210 */ /* 0x080fe40007f3e0ff */
[-C--:B------:R-:W-:Y:S01]  /*9c70*/  IADD3 R131, P2, R131, R152.reuse, RZ ;  /* 0x0000009883837210 */ /* 0x080fe20007f5e0ff */
[----:B------:R0:W-:Y:S01]  /*9c80*/  STL [R1+0x84], R208 ;  /* 0x000084d001007387 */ /* 0x0001e20000100800 */
[----:B------:R-:W-:-:S03]  /*9c90*/  IADD3 R129, P3, R129, R152, RZ ;  /* 0x0000009881817210 */ /* 0x000fc60007f7e0ff */
[----:B------:R0:W-:Y:S01]  /*9ca0*/  STL [R1+0x58], R206 ;  /* 0x000058ce01007387 */ /* 0x0001e20000100800 */
[----:B------:R-:W-:-:S03]  /*9cb0*/  IMAD.X R115, R115, 0x1, R153, P5 ;  /* 0x0000000173737824 */ /* 0x000fc600028e0699 */
[----:B------:R0:W-:Y:S01]  /*9cc0*/  STL [R1+0x7c], R174 ;  /* 0x00007cae01007387 */ /* 0x0001e20000100800 */
[----:B------:R-:W-:-:S03]  /*9cd0*/  IMAD.X R113, R113, 0x1, R153, P6 ;  /* 0x0000000171717824 */ /* 0x000fc600030e0699 */
[----:B------:R0:W-:Y:S01]  /*9ce0*/  STL [R1+0x50], R172 ;  /* 0x000050ac01007387 */ /* 0x0001e20000100800 */
[----:B----4-:R-:W-:Y:S01]  /*9cf0*/  IMAD.X R161, R161, 0x1, R153, P4 ;  /* 0x00000001a1a17824 */ /* 0x010fe200020e0699 */
[----:B------:R-:W-:-:S05]  /*9d00*/  IADD3 R145, P4, R145, R152, RZ ;  /* 0x0000009891917210 */ /* 0x000fca0007f9e0ff */
[--C-:B------:R-:W-:Y:S01]  /*9d10*/  IMAD.X R128, R128, 0x1, R153.reuse, P4 ;  /* 0x0000000180807824 */ /* 0x100fe200020e0699 */
[-C--:B------:R-:W-:Y:S01]  /*9d20*/  IADD3 R139, P4, R139, R152.reuse, RZ ;  /* 0x000000988b8b7210 */ /* 0x080fe20007f9e0ff */
[----:B------:R0:W-:Y:S04]  /*9d30*/  STL [R1+0x74], R179 ;  /* 0x000074b301007387 */ /* 0x0001e80000100800 */
[--C-:B------:R-:W-:Y:S01]  /*9d40*/  IMAD.X R117, R117, 0x1, R153.reuse, P4 ;  /* 0x0000000175757824 */ /* 0x100fe200020e0699 */
[-C--:B------:R-:W-:Y:S01]  /*9d50*/  IADD3 R127, P4, R127, R152.reuse, RZ ;  /* 0x000000987f7f7210 */ /* 0x080fe20007f9e0ff */
[----:B------:R0:W-:Y:S01]  /*9d60*/  STL [R1+0x48], R181 ;  /* 0x000048b501007387 */ /* 0x0001e20000100800 */
[--C-:B------:R-:W-:Y:S01]  /*9d70*/  IMAD.X R111, R111, 0x1, R153.reuse, P1 ;  /* 0x000000016f6f7824 */ /* 0x100fe200008e0699 */
[-C--:B------:R-:W-:Y:S01]  /*9d80*/  IADD3 R125, P5, R125, R152.reuse, RZ ;  /* 0x000000987d7d7210 */ /* 0x080fe20007fbe0ff */
[--C-:B------:R-:W-:Y:S01]  /*9d90*/  IMAD.X R109, R109, 0x1, R153.reuse, P2 ;  /* 0x000000016d6d7824 */ /* 0x100fe200010e0699 */
[----:B------:R0:W-:Y:S01]  /*9da0*/  STL [R1+0x6c], R209 ;  /* 0x00006cd101007387 */ /* 0x0001e20000100800 */
[-C--:B------:R-:W-:Y:S01]  /*9db0*/  IADD3 R123, P6, R123, R152.reuse, RZ ;  /* 0x000000987b7b7210 */ /* 0x080fe20007fde0ff */
[--C-:B------:R-:W-:Y:S01]  /*9dc0*/  IMAD.X R107, R107, 0x1, R153.reuse, P3 ;  /* 0x000000016b6b7824 */ /* 0x100fe200018e0699 */
[-C--:B------:R-:W-:Y:S01]  /*9dd0*/  IADD3 R121, P1, R121, R152.reuse, RZ ;  /* 0x0000009879797210 */ /* 0x080fe20007f3e0ff */
[----:B------:R-:W-:Y:S01]  /*9de0*/  IMAD.X R105, R105, 0x1, R153, P4 ;  /* 0x0000000169697824 */ /* 0x000fe200020e0699 */
[-C--:B------:R-:W-:Y:S01]  /*9df0*/  IADD3 R119, P2, R119, R152.reuse, RZ ;  /* 0x0000009877777210 */ /* 0x080fe20007f5e0ff */
[----:B------:R0:W-:Y:S01]  /*9e00*/  STL [R1+0x64], R211 ;  /* 0x000064d301007387 */ /* 0x0001e20000100800 */
[----:B------:R-:W-:-:S02]  /*9e10*/  IADD3 R118, P3, R118, R152, RZ ;  /* 0x0000009876767210 */ /* 0x000fc40007f7e0ff */
[-C--:B------:R-:W-:Y:S01]  /*9e20*/  IADD3 R116, P4, R116, R152.reuse, RZ ;  /* 0x0000009874747210 */ /* 0x080fe20007f9e0ff */
[----:B------:R0:W-:Y:S01]  /*9e30*/  STL [R1+0x5c], R239 ;  /* 0x00005cef01007387 */ /* 0x0001e20000100800 */
[-C--:B------:R-:W-:Y:S01]  /*9e40*/  IADD3 R156, P0, R156, R152.reuse, RZ ;  /* 0x000000989c9c7210 */ /* 0x080fe20007f1e0ff */
[----:B------:R-:W-:Y:S02]  /*9e50*/  VIADD R2, R2, 0x1 ;  /* 0x0000000102027836 */ /* 0x000fe40000000000 */
[----:B------:R0:W-:Y:S01]  /*9e60*/  STL [R1+0x54], R241 ;  /* 0x000054f101007387 */ /* 0x0001e20000100800 */
[--C-:B------:R-:W-:Y:S01]  /*9e70*/  IMAD.X R103, R103, 0x1, R153.reuse, P5 ;  /* 0x0000000167677824 */ /* 0x100fe200028e0699 */
[-C--:B------:R-:W-:Y:S01]  /*9e80*/  IADD3 R114, P5, R114, R152.reuse, RZ ;  /* 0x0000009872727210 */ /* 0x080fe20007fbe0ff */
[--C-:B------:R-:W-:Y:S01]  /*9e90*/  IMAD.X R101, R101, 0x1, R153.reuse, P6 ;  /* 0x0000000165657824 */ /* 0x100fe200030e0699 */
        /* <DEDUP_REMOVED lines=9> */
[----:B------:R-:W-:-:S02]  /*9f30*/  IADD3 R106, P3, R106, R152, RZ ;  /* 0x000000986a6a7210 */ /* 0x000fc40007f7e0ff */
[----:B------:R-:W-:Y:S01]  /*9f40*/  IADD3 R104, P4, R104, R152, RZ ;  /* 0x0000009868687210 */ /* 0x000fe20007f9e0ff */
[--C-:B------:R-:W-:Y:S01]  /*9f50*/  IMAD.X R157, R157, 0x1, R153.reuse, P0 ;  /* 0x000000019d9d7824 */ /* 0x100fe200000e0699 */
[----:B------:R-:W-:Y:S01]  /*9f60*/  ISETP.NE.U32.AND P0, PT, R2, R154, PT ;  /* 0x0000009a0200720c */ /* 0x000fe20003f05070 */
[--C-:B------:R-:W-:Y:S01]  /*9f70*/  IMAD.X R91, R91, 0x1, R153.reuse, P5 ;  /* 0x000000015b5b7824 */ /* 0x100fe200028e0699 */
[-C--:B------:R-:W-:Y:S01]  /*9f80*/  IADD3 R102, P5, R102, R152.reuse, RZ ;  /* 0x0000009866667210 */ /* 0x080fe20007fbe0ff */
[--C-:B------:R-:W-:Y:S01]  /*9f90*/  IMAD.X R89, R89, 0x1, R153.reuse, P6 ;  /* 0x0000000159597824 */ /* 0x100fe200030e0699 */
[-C--:B------:R-:W-:Y:S01]  /*9fa0*/  IADD3 R100, P6, R100, R152.reuse, RZ ;  /* 0x0000009864647210 */ /* 0x080fe20007fde0ff */
[--C-:B------:R-:W-:Y:S01]  /*9fb0*/  IMAD.X R23, R23, 0x1, R153.reuse, P1 ;  /* 0x0000000117177824 */ /* 0x100fe200008e0699 */
[-C--:B------:R-:W-:Y:S01]  /*9fc0*/  IADD3 R98, P1, R98, R152.reuse, RZ ;  /* 0x0000009862627210 */ /* 0x080fe20007f3e0ff */
[--C-:B------:R-:W-:Y:S01]  /*9fd0*/  IMAD.X R21, R21, 0x1, R153.reuse, P2 ;  /* 0x0000000115157824 */ /* 0x100fe200010e0699 */
[----:B------:R-:W-:Y:S01]  /*9fe0*/  IADD3 R96, P2, R96, R152, RZ ;  /* 0x0000009860607210 */ /* 0x000fe20007f5e0ff */
[--C-:B------:R-:W-:Y:S01]  /*9ff0*/  IMAD.X R19, R19, 0x1, R153.reuse, P3 ;  /* 0x0000000113137824 */ /* 0x100fe200018e0699 */
[----:B------:R-:W-:Y:S01]  /*a000*/  IADD3 R94, P3, R94, UR25, RZ ;  /* 0x000000195e5e7c10 */ /* 0x000fe2000ff7e0ff */
[--C-:B------:R-:W-:Y:S01]  /*a010*/  IMAD.X R12, R12, 0x1, R153.reuse, P4 ;  /* 0x000000010c0c7824 */ /* 0x100fe200020e0699 */
[----:B------:R-:W-:Y:S01]  /*a020*/  IADD3 R92, P4, R92, UR25, RZ ;  /* 0x000000195c5c7c10 */ /* 0x000fe2000ff9e0ff */
[--C-:B------:R-:W-:Y:S01]  /*a030*/  IMAD.X R10, R10, 0x1, R153.reuse, P5 ;  /* 0x000000010a0a7824 */ /* 0x100fe200028e0699 */
[----:B------:R-:W-:Y:S01]  /*a040*/  IADD3.X R5, R5, UR13, RZ, P3, !PT ;  /* 0x0000000d05057c10 */ /* 0x000fe20009ffe4ff */
[--C-:B------:R-:W-:Y:S01]  /*a050*/  IMAD.X R8, R8, 0x1, R153.reuse, P6 ;  /* 0x0000000108087824 */ /* 0x100fe200030e0699 */
[----:B------:R-:W-:Y:S01]  /*a060*/  IADD3.X R4, R4, UR13, RZ, P4, !PT ;  /* 0x0000000d04047c10 */ /* 0x000fe2000a7fe4ff */
[--C-:B------:R-:W-:Y:S01]  /*a070*/  IMAD.X R7, R7, 0x1, R153.reuse, P1 ;  /* 0x0000000107077824 */ /* 0x100fe200008e0699 */
[----:B------:R-:W-:Y:S01]  /*a080*/  IADD3 R90, P5, R90, UR25, RZ ;  /* 0x000000195a5a7c10 */ /* 0x000fe2000ffbe0ff */
[----:B------:R-:W-:Y:S01]  /*a090*/  IMAD.X R6, R6, 0x1, R153, P2 ;  /* 0x0000000106067824 */ /* 0x000fe200010e0699 */
[----:B------:R-:W-:-:S02]  /*a0a0*/  IADD3 R88, P6, R88, UR25, RZ ;  /* 0x0000001958587c10 */ /* 0x000fc4000ffde0ff */
[----:B------:R-:W-:Y:S02]  /*a0b0*/  IADD3 R22, P1, R22, UR25, RZ ;  /* 0x0000001916167c10 */ /* 0x000fe4000ff3e0ff */
[----:B------:R-:W-:Y:S02]  /*a0c0*/  IADD3 R20, P2, R20, UR25, RZ ;  /* 0x0000001914147c10 */ /* 0x000fe4000ff5e0ff */
[----:B------:R-:W-:Y:S02]  /*a0d0*/  IADD3 R18, P3, R18, UR25, RZ ;  /* 0x0000001912127c10 */ /* 0x000fe4000ff7e0ff */
[----:B------:R-:W-:Y:S01]  /*a0e0*/  IADD3 R17, P4, R17, UR25, RZ ;  /* 0x0000001911117c10 */ /* 0x000fe2000ff9e0ff */
[----:B------:R-:W-:Y:S02]  /*a0f0*/  WARPGROUP.DEPBAR.LE gsb0, 0x0 ;  /* 0x00008000000079c5 */ /* 0x000fe40000010000 */
[----:B------:R-:W-:Y:S02]  /*a100*/  IADD3.X R3, R3, UR13, RZ, P5, !PT ;  /* 0x0000000d03037c10 */ /* 0x000fe4000affe4ff */
[----:B------:R-:W-:-:S02]  /*a110*/  IADD3.X R16, R16, UR13, RZ, P6, !PT ;  /* 0x0000000d10107c10 */ /* 0x000fc4000b7fe4ff */
[----:B------:R-:W-:Y:S02]  /*a120*/  IADD3.X R15, R15, UR13, RZ, P1, !PT ;  /* 0x0000000d0f0f7c10 */ /* 0x000fe40008ffe4ff */
[----:B------:R-:W-:Y:S02]  /*a130*/  IADD3.X R14, R14, UR13, RZ, P2, !PT ;  /* 0x0000000d0e0e7c10 */ /* 0x000fe400097fe4ff */
[----:B------:R-:W-:Y:S02]  /*a140*/  IADD3.X R13, R13, UR13, RZ, P3, !PT ;  /* 0x0000000d0d0d7c10 */ /* 0x000fe40009ffe4ff */
[----:B------:R-:W-:Y:S01]  /*a150*/  IADD3.X R11, R11, UR13, RZ, P4, !PT ;  /* 0x0000000d0b0b7c10 */ /* 0x000fe2000a7fe4ff */
[----:B0-----:R-:W-:Y:S06]  /*a160*/  @P0 BRA `(.L_x_1) ;  /* 0xffffff8c00d40947 */ /* 0x001fec000383ffff */
[----:B------:R-:W-:Y:S02]  /*a170*/  F2FP.F16.F32.PACK_AB R95, R39, R71 ;  /* 0x00000047275f723e */ /* 0x000fe400000000ff */
[----:B------:R-:W-:Y:S02]  /*a180*/  F2FP.F16.F32.PACK_AB R93, R55, R87 ;  /* 0x00000057375d723e */ /* 0x000fe400000000ff */
[----:B------:R-:W-:Y:S02]  /*a190*/  F2FP.F16.F32.PACK_AB R91, R38, R70 ;  /* 0x00000046265b723e */ /* 0x000fe400000000ff */
[----:B------:R-:W-:Y:S02]  /*a1a0*/  F2FP.F16.F32.PACK_AB R89, R54, R86 ;  /* 0x000000563659723e */ /* 0x000fe400000000ff */
[----:B------:R-:W-:Y:S02]  /*a1b0*/  F2FP.F16.F32.PACK_AB R94, R37, R69 ;  /* 0x00000045255e723e */ /* 0x000fe400000000ff */
[----:B------:R-:W-:-:S02]  /*a1c0*/  F2FP.F16.F32.PACK_AB R92, R53, R85 ;  /* 0x00000055355c723e */ /* 0x000fc400000000ff */
        /* <DEDUP_REMOVED lines=25> */
[----:B------:R-:W-:-:S07]  /*a360*/  F2FP.F16.F32.PACK_AB R12, R40, R72 ;  /* 0x00000048280c723e */ /* 0x000fce00000000ff */
.L_x_0:
[----:B0-----:R-:W2:Y:S01]  /*a370*/  LDL.LU R98, [R1+0x344] ;  /* 0x0003440001627983 */ /* 0x001ea20000300800 */
[----:B------:R-:W-:Y:S01]  /*a380*/  ULDC.64 UR8, c[0x0][0x228] ;  /* 0x00008a0000087ab9 */ /* 0x000fe20000000a00 */
[----:B------:R-:W0:Y:S01]  /*a390*/  LDC R5, c[0x0][0x244] ;  /* 0x00009100ff057b82 */ /* 0x000e220000000800 */
[----:B------:R-:W-:Y:S01]  /*a3a0*/  ULDC.64 UR4, c[0x0][0x220] ;  /* 0x0000880000047ab9 */ /* 0x000fe20000000a00 */
[----:B------:R-:W1:Y:S01]  /*a3b0*/  S2R R6, SR_TID.X ;  /* 0x0000000000067919 */ /* 0x000e620000002100 */
[----:B------:R-:W-:Y:S01]  /*a3c0*/  ULDC UR6, c[0x0][0x248] ;  /* 0x0000920000067ab9 */ /* 0x000fe20000000800 */
[----:B------:R-:W0:Y:S04]  /*a3d0*/  LDL.LU R97, [R1+0x348] ;  /* 0x0003480001617983 */ /* 0x000e280000300800 */
[----:B------:R-:W3:Y:S01]  /*a3e0*/  LDL.LU R96, [R1+0x34c] ;  /* 0x00034c0001607983 */ /* 0x000ee20000300800 */
[----:B-1----:R-:W-:-:S02]  /*a3f0*/  IMAD.SHL.U32 R2, R6, 0x80, RZ ;  /* 0x0000008006027824 */ /* 0x002fc400078e00ff */
[----:B------:R-:W-:-:S05]  /*a400*/  IMAD.SHL.U32 R0, R6, 0x10, RZ ;  /* 0x0000001006007824 */ /* 0x000fca00078e00ff */
[----:B------:R-:W-:Y:S02]  /*a410*/  LOP3.LUT R0, R0, 0xf0, RZ, 0xc0, !PT ;  /* 0x000000f000007812 */ /* 0x000fe400078ec0ff */
[----:B------:R-:W-:-:S04]  /*a420*/  LOP3.LUT R40, R6, 0xff, RZ, 0xc0, !PT ;  /* 0x000000ff06287812 */ /* 0x000fc800078ec0ff */
[----:B------:R-:W-:Y:S01]  /*a430*/  LEA R40, R40, UR12, 0x4 ;  /* 0x0000000c28287c11 */ /* 0x000fe2000f8e20ff */
[----:B------:R-:W-:Y:S01]  /*a440*/  BAR.SYNC.DEFER_BLOCKING 0x0 ;  /* 0x0000000000007b1d */ /* 0x000fe20000010000 */
[----:B--2---:R-:W-:-:S05]  /*a450*/  VIADD R3, R98, 0x1 ;  /* 0x0000000162037836 */ /* 0x004fca0000000000 */
[----:B------:R-:W-:Y:S02]  /*a460*/  ISETP.GE.AND P5, PT, R3, UR9, PT ;  /* 0x0000000903007c0c */ /* 0x000fe4000bfa6270 */
[----:B------:R-:W-:Y:S01]  /*a470*/  LOP3.LUT R3, R2, 0x800, RZ, 0xc0, !PT ;  /* 0x0000080002037812 */ /* 0x000fe200078ec0ff */
[----:B------:R-:W-:-:S03]  /*a480*/  IMAD.SHL.U32 R2, R6, 0x8, RZ ;  /* 0x0000000806027824 */ /* 0x000fc600078e00ff */
[----:B------:R-:W-:Y:S02]  /*a490*/  IADD3 R3, R3, UR12, R0 ;  /* 0x0000000c03037c10 */ /* 0x000fe4000fffe000 */
[----:B------:R-:W-:-:S05]  /*a4a0*/  LOP3.LUT R2, R2, 0x700, RZ, 0xc0, !PT ;  /* 0x0000070002027812 */ /* 0x000fca00078ec0ff */
[----:B------:R-:W-:-:S05]  /*a4b0*/  IMAD.IADD R28, R2, 0x1, R3 ;  /* 0x00000001021c7824 */ /* 0x000fca00078e0203 */
[----:B------:R-:W-:Y:S01]  /*a4c0*/  STSM.16.M88.4 [R28], R12 ;  /* 0x0000000c1c007844 */ /* 0x000fe20000000200 */
[----:B------:R-:W-:Y:S06]  /*a4d0*/  BAR.SYNC.DEFER_BLOCKING 0x0 ;  /* 0x0000000000007b1d */ /* 0x000fec0000010000 */
[----:B------:R-:W1:Y:S02]  /*a4e0*/  LDS.128 R44, [R40] ;  /* 0x00000000282c7984 */ /* 0x000e640000000c00 */
[----:B------:R-:W-:Y:S06]  /*a4f0*/  BAR.SYNC.DEFER_BLOCKING 0x0 ;  /* 0x0000000000007b1d */ /* 0x000fec0000010000 */
[----:B------:R-:W-:Y:S02]  /*a500*/  STSM.16.M88.4 [R28], R16 ;  /* 0x000000101c007844 */ /* 0x000fe40000000200 */
[----:B------:R-:W-:Y:S06]  /*a510*/  BAR.SYNC.DEFER_BLOCKING 0x0 ;  /* 0x0000000000007b1d */ /* 0x000fec0000010000 */
[----:B------:R-:W2:Y:S02]  /*a520*/  LDS.128 R48, [R40] ;  /* 0x0000000028307984 */ /* 0x000ea40000000c00 */
[----:B------:R-:W-:Y:S06]  /*a530*/  BAR.SYNC.DEFER_BLOCKING 0x0 ;  /* 0x0000000000007b1d */ /* 0x000fec0000010000 */
[----:B------:R4:W-:Y:S02]  /*a540*/  STSM.16.M88.4 [R28], R32 ;  /* 0x000000201c007844 */ /* 0x0009e40000000200 */
[----:B------:R-:W-:Y:S06]  /*a550*/  BAR.SYNC.DEFER_BLOCKING 0x0 ;  /* 0x0000000000007b1d */ /* 0x000fec0000010000 */
[----:B------:R-:W5:Y:S02]  /*a560*/  LDS.128 R20, [R40] ;  /* 0x0000000028147984 */ /* 0x000f640000000c00 */
[----:B------:R-:W-:Y:S06]  /*a570*/  BAR.SYNC.DEFER_BLOCKING 0x0 ;  /* 0x0000000000007b1d */ /* 0x000fec0000010000 */
[----:B------:R-:W-:Y:S02]  /*a580*/  STSM.16.M88.4 [R28], R36 ;  /* 0x000000241c007844 */ /* 0x000fe40000000200 */
        /* <DEDUP_REMOVED lines=10> */
[----:B------:R-:W-:Y:S01]  /*a630*/  BAR.SYNC.DEFER_BLOCKING 0x0 ;  /* 0x0000000000007b1d */ /* 0x000fe20000010000 */
[----:B------:R-:W-:-:S02]  /*a640*/  VIADD R0, R98, 0x4 ;  /* 0x0000000462007836 */ /* 0x000fc40000000000 */
[----:B------:R-:W-:-:S03]  /*a650*/  VIADD R4, R98, 0x2 ;  /* 0x0000000262047836 */ /* 0x000fc60000000000 */
[----:B------:R-:W-:Y:S01]  /*a660*/  ISETP.GE.AND P1, PT, R0, UR9, PT ;  /* 0x0000000900007c0c */ /* 0x000fe2000bf26270 */
[----:B0-----:R-:W-:Y:S01]  /*a670*/  IMAD R0, R97, R5, RZ ;  /* 0x0000000561007224 */ /* 0x001fe200078e02ff */
[----:B------:R-:W-:Y:S01]  /*a680*/  STSM.16.M88.4 [R28], R88 ;  /* 0x000000581c007844 */ /* 0x000fe20000000200 */
[----:B------:R-:W-:Y:S01]  /*a690*/  BAR.SYNC.DEFER_BLOCKING 0x0 ;  /* 0x0000000000007b1d */ /* 0x000fe20000010000 */
[----:B------:R-:W-:Y:S01]  /*a6a0*/  ISETP.GE.AND P4, PT, R4, UR9, PT ;  /* 0x0000000904007c0c */ /* 0x000fe2000bf86270 */
[----:B------:R-:W-:Y:S01]  /*a6b0*/  VIADD R4, R98, 0x3 ;  /* 0x0000000362047836 */ /* 0x000fe20000000000 */
[----:B------:R-:W-:-:S04]  /*a6c0*/  LEA R2, P2, R0, UR4, 0x1 ;  /* 0x0000000400027c11 */ /* 0x000fc8000f8408ff */
[----:B------:R-:W-:Y:S01]  /*a6d0*/  LEA.HI.X.SX32 R3, R0, UR5, 0x1, P2 ;  /* 0x0000000500037c11 */ /* 0x000fe200090f0eff */
[----:B------:R-:W-:Y:S01]  /*a6e0*/  IMAD R0, R5, 0x100, R0 ;  /* 0x0000010005007824 */ /* 0x000fe200078e0200 */
[----:B------:R-:W-:Y:S02]  /*a6f0*/  ISETP.GE.AND P3, PT, R4, UR9, PT ;  /* 0x0000000904007c0c */ /* 0x000fe4000bf66270 */
[----:B------:R-:W0:Y:S01]  /*a700*/  LDS.128 R4, [R40] ;  /* 0x0000000028047984 */ /* 0x000e220000000c00 */
[----:B------:R-:W-:Y:S01]  /*a710*/  BAR.SYNC.DEFER_BLOCKING 0x0 ;  /* 0x0000000000007b1d */ /* 0x000fe20000010000 */
[----:B------:R-:W-:-:S04]  /*a720*/  ISETP.GE.AND P0, PT, R97, UR8, PT ;  /* 0x0000000861007c0c */ /* 0x000fc8000bf06270 */
[C---:B------:R-:W-:Y:S01]  /*a730*/  ISETP.LT.AND P0, PT, R98.reuse, UR9, !P0 ;  /* 0x0000000962007c0c */ /* 0x040fe2000c701270 */
[C---:B------:R-:W-:Y:S01]  /*a740*/  IMAD R29, R98.reuse, UR6, RZ ;  /* 0x00000006621d7c24 */ /* 0x040fe2000f8e02ff */
[----:B------:R1:W-:Y:S01]  /*a750*/  STSM.16.M88.4 [R28], R92 ;  /* 0x0000005c1c007844 */ /* 0x0003e20000000200 */
[----:B------:R-:W-:Y:S01]  /*a760*/  BAR.SYNC.DEFER_BLOCKING 0x0 ;  /* 0x0000000000007b1d */ /* 0x000fe20000010000 */
[----:B------:R-:W-:Y:S01]  /*a770*/  ISETP.GE.AND P2, PT, R98, UR9, PT ;  /* 0x0000000962007c0c */ /* 0x000fe2000bf46270 */
[----:B------:R-:W-:Y:S01]  /*a780*/  IMAD.WIDE R26, R29, 0x2, R2 ;  /* 0x000000021d1a7825 */ /* 0x000fe200078e0202 */
[----:B------:R-:W-:Y:S02]  /*a790*/  LEA R24, P6, R0, UR4, 0x1 ;  /* 0x0000000400187c11 */ /* 0x000fe4000f8c08ff */
[----:B---3--:R-:W-:Y:S02]  /*a7a0*/  ISETP.LT.AND P2, PT, R96, UR8, !P2 ;  /* 0x0000000860007c0c */ /* 0x008fe4000d741270 */
[----:B------:R-:W-:-:S02]  /*a7b0*/  LEA.HI.X.SX32 R25, R0, UR5, 0x1, P6 ;  /* 0x0000000500197c11 */ /* 0x000fc4000b0f0eff */
[----:B------:R-:W-:Y:S01]  /*a7c0*/  ISETP.LT.AND P6, PT, R97, UR8, !P5 ;  /* 0x0000000861007c0c */ /* 0x000fe2000efc1270 */
[C---:B----4-:R-:W-:Y:S01]  /*a7d0*/  VIADD R33, R29.reuse, UR6 ;  /* 0x000000061d217c36 */ /* 0x050fe20008000000 */
[----:B------:R-:W-:Y:S01]  /*a7e0*/  ISETP.LT.AND P5, PT, R96, UR8, !P5 ;  /* 0x0000000860007c0c */ /* 0x000fe2000efa1270 */
[----:B-1----:R-:W-:Y:S01]  /*a7f0*/  IMAD.WIDE R28, R29, 0x2, R24 ;  /* 0x000000021d1c7825 */ /* 0x002fe200078e0218 */
[----:B------:R-:W-:-:S03]  /*a800*/  PRMT R34, R44, 0x7632, R34 ;  /* 0x000076322c227816 */ /* 0x000fc60000000022 */
[----:B------:R-:W-:Y:S01]  /*a810*/  VIADD R35, R33, UR6 ;  /* 0x0000000621237c36 */ /* 0x000fe20008000000 */
[----:B------:R1:W-:Y:S01]  /*a820*/  @P0 STG.E.U16 desc[UR14][R26.64], R44 ;  /* 0x0000002c1a000986 */ /* 0x0003e2000c10150e */
[----:B------:R-:W-:Y:S01]  /*a830*/  ISETP.LT.AND P0, PT, R97, UR8, !P4 ;  /* 0x0000000861007c0c */ /* 0x000fe2000e701270 */
[C---:B------:R-:W-:Y:S01]  /*a840*/  IMAD.WIDE R30, R33.reuse, 0x2, R2 ;  /* 0x00000002211e7825 */ /* 0x040fe200078e0202 */
[----:B------:R-:W-:Y:S02]  /*a850*/  ISETP.LT.AND P4, PT, R96, UR8, !P4 ;  /* 0x0000000860007c0c */ /* 0x000fe4000e781270 */
[----:B--2---:R-:W-:Y:S01]  /*a860*/  PRMT R36, R48, 0x7632, R36 ;  /* 0x0000763230247816 */ /* 0x004fe20000000024 */
[----:B------:R-:W-:Y:S04]  /*a870*/  @P2 STG.E.U16 desc[UR14][R28.64], R34 ;  /* 0x000000221c002986 */ /* 0x000fe8000c10150e */
[----:B------:R-:W2:Y:S01]  /*a880*/  LDS.128 R40, [R40] ;  /* 0x0000000028287984 */ /* 0x000ea20000000c00 */
[----:B-1----:R-:W-:-:S04]  /*a890*/  IMAD.WIDE R26, R33, 0x2, R24 ;  /* 0x00000002211a7825 */ /* 0x002fc800078e0218 */
[----:B------:R-:W-:Y:S01]  /*a8a0*/  IMAD.WIDE R32, R35, 0x2, R2 ;  /* 0x0000000223207825 */ /* 0x000fe200078e0202 */
[----:B------:R-:W-:Y:S04]  /*a8b0*/  @P6 STG.E.U16 desc[UR14][R30.64], R48 ;  /* 0x000000301e006986 */ /* 0x000fe8000c10150e */
[----:B------:R1:W-:Y:S01]  /*a8c0*/  @P5 STG.E.U16 desc[UR14][R26.64], R36 ;  /* 0x000000241a005986 */ /* 0x0003e2000c10150e */
[----:B------:R-:W-:Y:S02]  /*a8d0*/  ISETP.LT.AND P5, PT, R97, UR8, !P3 ;  /* 0x0000000861007c0c */ /* 0x000fe4000dfa1270 */
[----:B------:R-:W-:Y:S01]  /*a8e0*/  ISETP.LT.AND P3, PT, R96, UR8, !P3 ;  /* 0x0000000860007c0c */ /* 0x000fe2000df61270 */
[----:B------:R3:W-:Y:S01]  /*a8f0*/  @P0 STG.E.U16 desc[UR14][R32.64], R45 ;  /* 0x0000002d20000986 */ /* 0x0007e2000c10150e */
[----:B------:R-:W-:-:S02]  /*a900*/  VIADD R37, R35, UR6 ;  /* 0x0000000623257c36 */ /* 0x000fc40008000000 */
[----:B------:R-:W-:Y:S02]  /*a910*/  VIADD R0, R98, 0x5 ;  /* 0x0000000562007836 */ /* 0x000fe40000000000 */
[----:B-1----:R-:W-:Y:S01]  /*a920*/  IMAD.WIDE R26, R35, 0x2, R24 ;  /* 0x00000002231a7825 */ /* 0x002fe200078e0218 */
[----:B---3--:R-:W-:-:S03]  /*a930*/  PRMT R33, R45, 0x7632, R33 ;  /* 0x000076322d217816 */ /* 0x008fc60000000021 */
[----:B------:R-:W-:Y:S01]  /*a940*/  IMAD.WIDE R28, R37, 0x2, R2 ;  /* 0x00000002251c7825 */ /* 0x000fe200078e0202 */
[----:B------:R-:W-:Y:S01]  /*a950*/  PRMT R36, R49, 0x7632, R36 ;  /* 0x0000763231247816 */ /* 0x000fe20000000024 */
[----:B------:R1:W-:Y:S01]  /*a960*/  @P4 STG.E.U16 desc[UR14][R26.64], R33 ;  /* 0x000000211a004986 */ /* 0x0003e2000c10150e */
[----:B------:R-:W-:Y:S01]  /*a970*/  ISETP.LT.AND P4, PT, R97, UR8, !P1 ;  /* 0x0000000861007c0c */ /* 0x000fe2000cf81270 */
[C---:B------:R-:W-:Y:S01]  /*a980*/  IMAD.WIDE R30, R37.reuse, 0x2, R24 ;  /* 0x00000002251e7825 */ /* 0x040fe200078e0218 */
[----:B------:R-:W-:Y:S02]  /*a990*/  ISETP.LT.AND P1, PT, R96, UR8, !P1 ;  /* 0x0000000860007c0c */ /* 0x000fe4000cf21270 */
[----:B------:R-:W-:Y:S01]  /*a9a0*/  ISETP.GE.AND P2, PT, R0, UR9, PT ;  /* 0x0000000900007c0c */ /* 0x000fe2000bf46270 */
[----:B------:R-:W-:Y:S01]  /*a9b0*/  VIADD R37, R37, UR6 ;  /* 0x0000000625257c36 */ /* 0x000fe20008000000 */
[----:B------:R-:W-:Y:S01]  /*a9c0*/  @P5 STG.E.U16 desc[UR14][R28.64], R49 ;  /* 0x000000311c005986 */ /* 0x000fe2000c10150e */
[----:B------:R-:W-:-:S03]  /*a9d0*/  VIADD R0, R98, 0x6 ;  /* 0x0000000662007836 */ /* 0x000fc60000000000 */
[----:B------:R3:W-:Y:S01]  /*a9e0*/  @P3 STG.E.U16 desc[UR14][R30.64], R36 ;  /* 0x000000241e003986 */ /* 0x0007e2000c10150e */
[----:B------:R-:W-:Y:S01]  /*a9f0*/  ISETP.LT.AND P3, PT, R97, UR8, !P2 ;  /* 0x0000000861007c0c */ /* 0x000fe2000d761270 */
[----:B-1----:R-:W-:Y:S01]  /*aa00*/  IMAD.WIDE R32, R37, 0x2, R2 ;  /* 0x0000000225207825 */ /* 0x002fe200078e0202 */
[----:B------:R-:W-:-:S03]  /*aa10*/  ISETP.LT.AND P2, PT, R96, UR8, !P2 ;  /* 0x0000000860007c0c */ /* 0x000fc6000d741270 */
[C---:B------:R-:W-:Y:S01]  /*aa20*/  IMAD.WIDE R26, R37.reuse, 0x2, R24 ;  /* 0x00000002251a7825 */ /* 0x040fe200078e0218 */
[----:B------:R-:W-:Y:S01]  /*aa30*/  ISETP.GE.AND P6, PT, R0, UR9, PT ;  /* 0x0000000900007c0c */ /* 0x000fe2000bfc6270 */
[----:B------:R-:W-:Y:S01]  /*aa40*/  @P4 STG.E.U16 desc[UR14][R32.64], R46 ;  /* 0x0000002e20004986 */ /* 0x000fe2000c10150e */
[----:B---3--:R-:W-:Y:S01]  /*aa50*/  PRMT R31, R46, 0x7632, R31 ;  /* 0x000076322e1f7816 */ /* 0x008fe2000000001f */
[----:B------:R-:W-:Y:S02]  /*aa60*/  VIADD R35, R37, UR6 ;  /* 0x0000000625237c36 */ /* 0x000fe40008000000 */
[----:B------:R-:W-:Y:S02]  /*aa70*/  VIADD R0, R98, 0x7 ;  /* 0x0000000762007836 */ /* 0x000fe40000000000 */
[----:B------:R1:W-:Y:S01]  /*aa80*/  @P1 STG.E.U16 desc[UR14][R26.64], R31 ;  /* 0x0000001f1a001986 */ /* 0x0003e2000c10150e */
[----:B------:R-:W-:Y:S01]  /*aa90*/  ISETP.LT.AND P1, PT, R97, UR8, !P6 ;  /* 0x0000000861007c0c */ /* 0x000fe2000f721270 */
[----:B------:R-:W-:Y:S01]  /*aaa0*/  IMAD.WIDE R28, R35, 0x2, R2 ;  /* 0x00000002231c7825 */ /* 0x000fe200078e0202 */
[----:B------:R-:W-:-:S02]  /*aab0*/  ISETP.LT.AND P6, PT, R96, UR8, !P6 ;  /* 0x0000000860007c0c */ /* 0x000fc4000f7c1270 */
[----:B------:R-:W-:Y:S01]  /*aac0*/  ISETP.GE.AND P0, PT, R0, UR9, PT ;  /* 0x0000000900007c0c */ /* 0x000fe2000bf06270 */
[----:B------:R-:W-:Y:S01]  /*aad0*/  VIADD R34, R98, 0x8 ;  /* 0x0000000862227836 */ /* 0x000fe20000000000 */
[----:B------:R3:W-:Y:S01]  /*aae0*/  @P3 STG.E.U16 desc[UR14][R28.64], R50 ;  /* 0x000000321c003986 */ /* 0x0007e2000c10150e */
[----:B-1----:R-:W-:Y:S01]  /*aaf0*/  IMAD.WIDE R30, R35, 0x2, R24 ;  /* 0x00000002231e7825 */ /* 0x002fe200078e0218 */
[----:B------:R-:W-:-:S03]  /*ab00*/  PRMT R27, R50, 0x7632, R27 ;  /* 0x00007632321b7816 */ /* 0x000fc6000000001b */
[----:B------:R-:W-:Y:S02]  /*ab10*/  VIADD R35, R35, UR6 ;  /* 0x0000000623237c36 */ /* 0x000fe40008000000 */
[----:B------:R1:W-:Y:S01]  /*ab20*/  @P2 STG.E.U16 desc[UR14][R30.64], R27 ;  /* 0x0000001b1e002986 */ /* 0x0003e2000c10150e */
[----:B------:R-:W-:Y:S01]  /*ab30*/  ISETP.LT.AND P2, PT, R97, UR8, !P0 ;  /* 0x0000000861007c0c */ /* 0x000fe2000c741270 */
[----:B------:R-:W-:Y:S01]  /*ab40*/  IMAD.WIDE R32, R35, 0x2, R24 ;  /* 0x0000000223207825 */ /* 0x000fe200078e0218 */
[----:B---3--:R-:W-:Y:S02]  /*ab50*/  PRMT R29, R47, 0x7632, R29 ;  /* 0x000076322f1d7816 */ /* 0x008fe4000000001d */
[----:B------:R-:W-:Y:S01]  /*ab60*/  ISETP.GE.AND P5, PT, R34, UR9, PT ;  /* 0x0000000922007c0c */ /* 0x000fe2000bfa6270 */
[----:B------:R-:W-:Y:S02]  /*ab70*/  VIADD R0, R98, 0x9 ;  /* 0x0000000962007836 */ /* 0x000fe40000000000 */
[----:B-1----:R-:W-:Y:S01]  /*ab80*/  IMAD.WIDE R26, R35, 0x2, R2 ;  /* 0x00000002231a7825 */ /* 0x002fe200078e0202 */
[----:B------:R-:W-:-:S03]  /*ab90*/  ISETP.LT.AND P0, PT, R96, UR8, !P0 ;  /* 0x0000000860007c0c */ /* 0x000fc6000c701270 */
[----:B------:R-:W-:Y:S01]  /*aba0*/  VIADD R35, R35, UR6 ;  /* 0x0000000623237c36 */ /* 0x000fe20008000000 */
[----:B------:R-:W-:Y:S01]  /*abb0*/  @P1 STG.E.U16 desc[UR14][R26.64], R47 ;  /* 0x0000002f1a001986 */ /* 0x000fe2000c10150e */
[----:B------:R-:W-:-:S03]  /*abc0*/  VIADD R34, R98, 0xa ;  /* 0x0000000a62227836 */ /* 0x000fc60000000000 */
[----:B------:R1:W-:Y:S01]  /*abd0*/  @P6 STG.E.U16 desc[UR14][R32.64], R29 ;  /* 0x0000001d20006986 */ /* 0x0003e2000c10150e */
[----:B------:R-:W-:Y:S02]  /*abe0*/  ISETP.LT.AND P6, PT, R97, UR8, !P5 ;  /* 0x0000000861007c0c */ /* 0x000fe4000efc1270 */
[----:B------:R-:W-:Y:S01]  /*abf0*/  ISETP.LT.AND P5, PT, R96, UR8, !P5 ;  /* 0x0000000860007c0c */ /* 0x000fe2000efa1270 */
[C---:B------:R-:W-:Y:S01]  /*ac00*/  VIADD R37, R35.reuse, UR6 ;  /* 0x0000000623257c36 */ /* 0x040fe20008000000 */
[----:B------:R-:W-:Y:S02]  /*ac10*/  ISETP.GE.AND P4, PT, R0, UR9, PT ;  /* 0x0000000900007c0c */ /* 0x000fe4000bf86270 */
[----:B------:R-:W-:Y:S01]  /*ac20*/  ISETP.GE.AND P3, PT, R34, UR9, PT ;  /* 0x0000000922007c0c */ /* 0x000fe2000bf66270 */
[----:B-1----:R-:W-:Y:S01]  /*ac30*/  IMAD.WIDE R28, R35, 0x2, R2 ;  /* 0x00000002231c7825 */ /* 0x002fe200078e0202 */
[----:B------:R-:W-:-:S03]  /*ac40*/  PRMT R34, R51, 0x7632, R34 ;  /* 0x0000763233227816 */ /* 0x000fc60000000022 */
[----:B------:R-:W-:Y:S01]  /*ac50*/  IMAD.WIDE R26, R35, 0x2, R24 ;  /* 0x00000002231a7825 */ /* 0x000fe200078e0218 */
[----:B------:R5:W-:Y:S01]  /*ac60*/  @P2 STG.E.U16 desc[UR14][R28.64], R51 ;  /* 0x000000331c002986 */ /* 0x000be2000c10150e */
[----:B------:R-:W-:Y:S02]  /*ac70*/  ISETP.LT.AND P2, PT, R97, UR8, !P4 ;  /* 0x0000000861007c0c */ /* 0x000fe4000e741270 */
[----:B------:R-:W-:Y:S01]  /*ac80*/  IMAD.WIDE R30, R37, 0x2, R2 ;  /* 0x00000002251e7825 */ /* 0x000fe200078e0202 */
[----:B------:R-:W-:-:S03]  /*ac90*/  ISETP.LT.AND P4, PT, R96, UR8, !P4 ;  /* 0x0000000860007c0c */ /* 0x000fc6000e781270 */
[C---:B------:R-:W-:Y:S01]  /*aca0*/  IMAD.WIDE R32, R37.reuse, 0x2, R24 ;  /* 0x0000000225207825 */ /* 0x040fe200078e0218 */
[----:B------:R1:W-:Y:S01]  /*acb0*/  @P0 STG.E.U16 desc[UR14][R26.64], R34 ;  /* 0x000000221a000986 */ /* 0x0003e2000c10150e */
[----:B-----5:R-:W-:Y:S02]  /*acc0*/  PRMT R29, R20, 0x7632, R29 ;  /* 0x00007632141d7816 */ /* 0x020fe4000000001d */
[----:B------:R-:W-:Y:S01]  /*acd0*/  VIADD R37, R37, UR6 ;  /* 0x0000000625257c36 */ /* 0x000fe20008000000 */
[----:B------:R-:W-:Y:S01]  /*ace0*/  @P6 STG.E.U16 desc[UR14][R30.64], R20 ;  /* 0x000000141e006986 */ /* 0x000fe2000c10150e */
[----:B------:R-:W-:-:S03]  /*acf0*/  VIADD R0, R98, 0xb ;  /* 0x0000000b62007836 */ /* 0x000fc60000000000 */
[----:B------:R3:W-:Y:S01]  /*ad00*/  @P5 STG.E.U16 desc[UR14][R32.64], R29 ;  /* 0x0000001d20005986 */ /* 0x0007e2000c10150e */
[----:B------:R-:W-:Y:S01]  /*ad10*/  ISETP.LT.AND P5, PT, R97, UR8, !P3 ;  /* 0x0000000861007c0c */ /* 0x000fe2000dfa1270 */
[C---:B-1----:R-:W-:Y:S01]  /*ad20*/  IMAD.WIDE R26, R37.reuse, 0x2, R24 ;  /* 0x00000002251a7825 */ /* 0x042fe200078e0218 */
[----:B------:R-:W-:Y:S02]  /*ad30*/  ISETP.LT.AND P3, PT, R96, UR8, !P3 ;  /* 0x0000000860007c0c */ /* 0x000fe4000df61270 */
[----:B------:R-:W-:Y:S01]  /*ad40*/  PRMT R34, R16, 0x7632, R34 ;  /* 0x0000763210227816 */ /* 0x000fe20000000022 */
[C---:B------:R-:W-:Y:S01]  /*ad50*/  VIADD R35, R37.reuse, UR6 ;  /* 0x0000000625237c36 */ /* 0x040fe20008000000 */
[----:B------:R-:W-:Y:S01]  /*ad60*/  ISETP.GE.AND P1, PT, R0, UR9, PT ;  /* 0x0000000900007c0c */ /* 0x000fe2000bf26270 */
[----:B---3--:R-:W-:-:S04]  /*ad70*/  IMAD.WIDE R28, R37, 0x2, R2 ;  /* 0x00000002251c7825 */ /* 0x008fc800078e0202 */
[----:B------:R-:W-:Y:S01]  /*ad80*/  VIADD R0, R98, 0xc ;  /* 0x0000000c62007836 */ /* 0x000fe20000000000 */
[----:B------:R1:W-:Y:S01]  /*ad90*/  @P2 STG.E.U16 desc[UR14][R28.64], R16 ;  /* 0x000000101c002986 */ /* 0x0003e2000c10150e */
[----:B------:R-:W-:-:S03]  /*ada0*/  IMAD.WIDE R30, R35, 0x2, R2 ;  /* 0x00000002231e7825 */ /* 0x000fc600078e0202 */
[----:B------:R-:W-:Y:S01]  /*adb0*/  @P4 STG.E.U16 desc[UR14][R26.64], R34 ;  /* 0x000000221a004986 */ /* 0x000fe2000c10150e */
[----:B------:R-:W-:Y:S01]  /*adc0*/  ISETP.LT.AND P4, PT, R97, UR8, !P1 ;  /* 0x0000000861007c0c */ /* 0x000fe2000cf81270 */
[C---:B------:R-:W-:Y:S01]  /*add0*/  IMAD.WIDE R32, R35.reuse, 0x2, R24 ;  /* 0x0000000223207825 */ /* 0x040fe200078e0218 */
[----:B------:R-:W-:Y:S02]  /*ade0*/  ISETP.LT.AND P1, PT, R96, UR8, !P1 ;  /* 0x0000000860007c0c */ /* 0x000fe4000cf21270 */
[----:B------:R-:W-:Y:S01]  /*adf0*/  ISETP.GE.AND P0, PT, R0, UR9, PT ;  /* 0x0000000900007c0c */ /* 0x000fe2000bf06270 */
[----:B------:R-:W-:Y:S01]  /*ae00*/  VIADD R35, R35, UR6 ;  /* 0x0000000623237c36 */ /* 0x000fe20008000000 */
[----:B-1----:R-:W-:Y:S01]  /*ae10*/  PRMT R29, R21, 0x7632, R29 ;  /* 0x00007632151d7816 */ /* 0x002fe2000000001d */
[----:B------:R-:W-:Y:S01]  /*ae20*/  VIADD R0, R98, 0xd ;  /* 0x0000000d62007836 */ /* 0x000fe20000000000 */
[----:B------:R1:W-:Y:S01]  /*ae30*/  @P5 STG.E.U16 desc[UR14][R30.64], R21 ;  /* 0x000000151e005986 */ /* 0x0003e2000c10150e */
[----:B------:R-:W-:-:S03]  /*ae40*/  ISETP.LT.AND P5, PT, R97, UR8, !P0 ;  /* 0x0000000861007c0c */ /* 0x000fc6000c7a1270 */
[----:B------:R3:W-:Y:S01]  /*ae50*/  @P3 STG.E.U16 desc[UR14][R32.64], R29 ;  /* 0x0000001d20003986 */ /* 0x0007e2000c10150e */
[----:B------:R-:W-:Y:S01]  /*ae60*/  ISETP.LT.AND P0, PT, R96, UR8, !P0 ;  /* 0x0000000860007c0c */ /* 0x000fe2000c701270 */
[C---:B------:R-:W-:Y:S01]  /*ae70*/  VIADD R37, R35.reuse, UR6 ;  /* 0x0000000623257c36 */ /* 0x040fe20008000000 */
[----:B------:R-:W-:Y:S01]  /*ae80*/  ISETP.GE.AND P6, PT, R0, UR9, PT ;  /* 0x0000000900007c0c */ /* 0x000fe2000bfc6270 */
[----:B------:R-:W-:Y:S02]  /*ae90*/  VIADD R0, R98, 0xe ;  /* 0x0000000e62007836 */ /* 0x000fe40000000000 */
[----:B-1----:R-:W-:Y:S01]  /*aea0*/  IMAD.WIDE R20, R35, 0x2, R24 ;  /* 0x0000000223147825 */ /* 0x002fe200078e0218 */
[----:B------:R-:W-:-:S03]  /*aeb0*/  PRMT R31, R17, 0x7632, R31 ;  /* 0x00007632111f7816 */ /* 0x000fc6000000001f */
[----:B---3--:R-:W-:-:S05]  /*aec0*/  IMAD.WIDE R28, R35, 0x2, R2 ;  /* 0x00000002231c7825 */ /* 0x008fca00078e0202 */
[----:B------:R-:W-:Y:S01]  /*aed0*/  @P4 STG.E.U16 desc[UR14][R28.64], R17 ;  /* 0x000000111c004986 */ /* 0x000fe2000c10150e */
[----:B------:R-:W-:-:S03]  /*aee0*/  IMAD.WIDE R26, R37, 0x2, R2 ;  /* 0x00000002251a7825 */ /* 0x000fc600078e0202 */
[----:B------:R1:W-:Y:S01]  /*aef0*/  @P1 STG.E.U16 desc[UR14][R20.64], R31 ;  /* 0x0000001f14001986 */ /* 0x0003e2000c10150e */
[----:B------:R-:W-:Y:S01]  /*af00*/  ISETP.LT.AND P1, PT, R97, UR8, !P6 ;  /* 0x0000000861007c0c */ /* 0x000fe2000f721270 */
[----:B------:R-:W-:Y:S01]  /*af10*/  VIADD R16, R98, 0xf ;  /* 0x0000000f62107836 */ /* 0x000fe20000000000 */
[----:B------:R-:W-:Y:S02]  /*af20*/  ISETP.LT.AND P6, PT, R96, UR8, !P6 ;  /* 0x0000000860007c0c */ /* 0x000fe4000f7c1270 */
[----:B------:R-:W-:Y:S01]  /*af30*/  ISETP.GE.AND P2, PT, R0, UR9, PT ;  /* 0x0000000900007c0c */ /* 0x000fe2000bf46270 */
[----:B------:R3:W-:Y:S01]  /*af40*/  @P5 STG.E.U16 desc[UR14][R26.64], R22 ;  /* 0x000000161a005986 */ /* 0x0007e2000c10150e */
[----:B------:R-:W-:Y:S01]  /*af50*/  ISETP.GE.AND P3, PT, R16, UR9, PT ;  /* 0x0000000910007c0c */ /* 0x000fe2000bf66270 */
[----:B-1----:R-:W-:Y:S01]  /*af60*/  IMAD.WIDE R30, R37, 0x2, R24 ;  /* 0x00000002251e7825 */ /* 0x002fe200078e0218 */
[----:B------:R-:W-:-:S03]  /*af70*/  PRMT R21, R22, 0x7632, R21 ;  /* 0x0000763216157816 */ /* 0x000fc60000000015 */
[----:B------:R-:W-:Y:S01]  /*af80*/  VIADD R37, R37, UR6 ;  /* 0x0000000625257c36 */ /* 0x000fe20008000000 */
[----:B------:R-:W-:Y:S01]  /*af90*/  ISETP.LT.AND P5, PT, R97, UR8, !P2 ;  /* 0x0000000861007c0c */ /* 0x000fe2000d7a1270 */
[----:B------:R1:W-:Y:S01]  /*afa0*/  @P0 STG.E.U16 desc[UR14][R30.64], R21 ;  /* 0x000000151e000986 */ /* 0x0003e2000c10150e */
[----:B---3--:R-:W-:Y:S01]  /*afb0*/  PRMT R27, R18, 0x7632, R27 ;  /* 0x00007632121b7816 */ /* 0x008fe2000000001b */
[----:B------:R-:W-:Y:S01]  /*afc0*/  IMAD.WIDE R16, R37, 0x2, R2 ;  /* 0x0000000225107825 */ /* 0x000fe200078e0202 */
[----:B------:R-:W-:-:S03]  /*afd0*/  ISETP.LT.AND P2, PT, R96, UR8, !P2 ;  /* 0x0000000860007c0c */ /* 0x000fc6000d741270 */
[----:B------:R-:W-:Y:S01]  /*afe0*/  VIADD R0, R98, 0x10 ;  /* 0x0000001062007836 */ /* 0x000fe20000000000 */
[----:B------:R-:W-:Y:S01]  /*aff0*/  @P1 STG.E.U16 desc[UR14][R16.64], R18 ;  /* 0x0000001210001986 */ /* 0x000fe2000c10150e */
[----:B-1----:R-:W-:-:S04]  /*b000*/  IMAD.WIDE R20, R37, 0x2, R24 ;  /* 0x0000000225147825 */ /* 0x002fc800078e0218 */
[----:B------:R-:W-:Y:S01]  /*b010*/  VIADD R37, R37, UR6 ;  /* 0x0000000625257c36 */ /* 0x000fe20008000000 */
[----:B------:R1:W-:Y:S01]  /*b020*/  @P6 STG.E.U16 desc[UR14][R20.64], R27 ;  /* 0x0000001b14006986 */ /* 0x0003e2000c10150e */
[----:B------:R-:W-:Y:S01]  /*b030*/  ISETP.LT.AND P6, PT, R97, UR8, !P3 ;  /* 0x0000000861007c0c */ /* 0x000fe2000dfc1270 */
[----:B------:R-:W-:Y:S01]  /*b040*/  VIADD R28, R98, 0x11 ;  /* 0x00000011621c7836 */ /* 0x000fe20000000000 */
[----:B------:R-:W-:Y:S01]  /*b050*/  ISETP.GE.AND P4, PT, R0, UR9, PT ;  /* 0x0000000900007c0c */ /* 0x000fe2000bf86270 */
[C---:B------:R-:W-:Y:S01]  /*b060*/  VIADD R31, R37.reuse, UR6 ;  /* 0x00000006251f7c36 */ /* 0x040fe20008000000 */
[----:B------:R-:W-:Y:S01]  /*b070*/  ISETP.LT.AND P3, PT, R96, UR8, !P3 ;  /* 0x0000000860007c0c */ /* 0x000fe2000df61270 */
[----:B-1----:R-:W-:Y:S01]  /*b080*/  IMAD.WIDE R26, R37, 0x2, R2 ;  /* 0x00000002251a7825 */ /* 0x002fe200078e0202 */
[----:B------:R-:W-:-:S04]  /*b090*/  PRMT R30, R23, 0x7632, R30 ;  /* 0x00007632171e7816 */ /* 0x000fc8000000001e */
[----:B------:R1:W-:Y:S01]  /*b0a0*/  @P5 STG.E.U16 desc[UR14][R26.64], R23 ;  /* 0x000000171a005986 */ /* 0x0003e2000c10150e */
[----:B------:R-:W-:Y:S01]  /*b0b0*/  ISETP.LT.AND P5, PT, R97, UR8, !P4 ;  /* 0x0000000861007c0c */ /* 0x000fe2000e7a1270 */
[----:B------:R-:W-:Y:S01]  /*b0c0*/  IMAD.WIDE R16, R37, 0x2, R24 ;  /* 0x0000000225107825 */ /* 0x000fe200078e0218 */
[----:B------:R-:W-:-:S03]  /*b0d0*/  ISETP.GE.AND P0, PT, R28, UR9, PT ;  /* 0x000000091c007c0c */ /* 0x000fc6000bf06270 */
[C---:B------:R-:W-:Y:S01]  /*b0e0*/  IMAD.WIDE R20, R31.reuse, 0x2, R2 ;  /* 0x000000021f147825 */ /* 0x040fe200078e0202 */
[----:B------:R3:W-:Y:S03]  /*b0f0*/  @P2 STG.E.U16 desc[UR14][R16.64], R30 ;  /* 0x0000001e10002986 */ /* 0x0007e6000c10150e */
[----:B------:R-:W-:Y:S01]  /*b100*/  IMAD.WIDE R28, R31, 0x2, R24 ;  /* 0x000000021f1c7825 */ /* 0x000fe200078e0218 */
[----:B------:R-:W-:-:S03]  /*b110*/  ISETP.LT.AND P4, PT, R96, UR8, !P4 ;  /* 0x0000000860007c0c */ /* 0x000fc6000e781270 */
[----:B------:R-:W-:Y:S01]  /*b120*/  VIADD R31, R31, UR6 ;  /* 0x000000061f1f7c36 */ /* 0x000fe20008000000 */
[----:B------:R-:W-:Y:S01]  /*b130*/  PRMT R18, R19, 0x7632, R18 ;  /* 0x0000763213127816 */ /* 0x000fe20000000012 */
[----:B------:R-:W-:Y:S01]  /*b140*/  VIADD R0, R98, 0x12 ;  /* 0x0000001262007836 */ /* 0x000fe20000000000 */
[----:B------:R-:W-:Y:S01]  /*b150*/  @P6 STG.E.U16 desc[UR14][R20.64], R19 ;  /* 0x0000001314006986 */ /* 0x000fe2000c10150e */
[----:B-1----:R-:W-:Y:S01]  /*b160*/  IMAD.WIDE R22, R31, 0x2, R2 ;  /* 0x000000021f167825 */ /* 0x002fe200078e0202 */
[----:B------:R-:W-:Y:S02]  /*b170*/  ISETP.LT.AND P6, PT, R97, UR8, !P0 ;  /* 0x0000000861007c0c */ /* 0x000fe4000c7c1270 */
[----:B------:R-:W-:Y:S01]  /*b180*/  ISETP.GE.AND P1, PT, R0, UR9, PT ;  /* 0x0000000900007c0c */ /* 0x000fe2000bf26270 */
[----:B------:R1:W-:Y:S01]  /*b190*/  @P3 STG.E.U16 desc[UR14][R28.64], R18 ;  /* 0x000000121c003986 */ /* 0x0003e2000c10150e */
[C---:B------:R-:W-:Y:S02]  /*b1a0*/  VIADD R27, R31.reuse, UR6 ;  /* 0x000000061f1b7c36 */ /* 0x040fe40008000000 */
[----:B------:R-:W-:Y:S01]  /*b1b0*/  VIADD R0, R98, 0x13 ;  /* 0x0000001362007836 */ /* 0x000fe20000000000 */
[----:B------:R4:W-:Y:S01]  /*b1c0*/  @P5 STG.E.U16 desc[UR14][R22.64], R12 ;  /* 0x0000000c16005986 */ /* 0x0009e2000c10150e */
[----:B---3--:R-:W-:Y:S01]  /*b1d0*/  IMAD.WIDE R16, R31, 0x2, R24 ;  /* 0x000000021f107825 */ /* 0x008fe200078e0218 */
[----:B------:R-:W-:-:S02]  /*b1e0*/  ISETP.LT.AND P0, PT, R96, UR8, !P0 ;  /* 0x0000000860007c0c */ /* 0x000fc4000c701270 */
[----:B------:R-:W-:Y:S01]  /*b1f0*/  ISETP.GE.AND P2, PT, R0, UR9, PT ;  /* 0x0000000900007c0c */ /* 0x000fe2000bf46270 */
[----:B-1----:R-:W-:Y:S01]  /*b200*/  IMAD.WIDE R18, R27, 0x2, R2 ;  /* 0x000000021b127825 */ /* 0x002fe200078e0202 */
[----:B----4-:R-:W-:-:S03]  /*b210*/  PRMT R23, R12, 0x7632, R23 ;  /* 0x000076320c177816 */ /* 0x010fc60000000017 */
[----:B------:R-:W-:Y:S02]  /*b220*/  IMAD.WIDE R20, R27, 0x2, R24 ;  /* 0x000000021b147825 */ /* 0x000fe400078e0218 */
[----:B------:R1:W-:Y:S01]  /*b230*/  @P4 STG.E.U16 desc[UR14][R16.64], R23 ;  /* 0x0000001710004986 */ /* 0x0003e2000c10150e */
[----:B------:R-:W-:Y:S01]  /*b240*/  ISETP.LT.AND P4, PT, R97, UR8, !P1 ;  /* 0x0000000861007c0c */ /* 0x000fe2000cf81270 */
[----:B------:R-:W-:Y:S01]  /*b250*/  VIADD R27, R27, UR6 ;  /* 0x000000061b1b7c36 */ /* 0x000fe20008000000 */
[----:B------:R-:W-:Y:S01]  /*b260*/  ISETP.LT.AND P1, PT, R96, UR8, !P1 ;  /* 0x0000000860007c0c */ /* 0x000fe2000cf21270 */
[----:B------:R3:W-:Y:S01]  /*b270*/  @P6 STG.E.U16 desc[UR14][R18.64], R8 ;  /* 0x0000000812006986 */ /* 0x0007e2000c10150e */
[----:B------:R-:W-:Y:S02]  /*b280*/  ISETP.LT.AND P6, PT, R97, UR8, !P2 ;  /* 0x0000000861007c0c */ /* 0x000fe4000d7c1270 */
[----:B------:R-:W-:Y:S01]  /*b290*/  PRMT R26, R8, 0x7632, R26 ;  /* 0x00007632081a7816 */ /* 0x000fe2000000001a */
[----:B------:R-:W-:-:S02]  /*b2a0*/  VIADD R29, R27, UR6 ;  /* 0x000000061b1d7c36 */ /* 0x000fc40008000000 */
[----:B------:R-:W-:Y:S02]  /*b2b0*/  VIADD R0, R98, 0x14 ;  /* 0x0000001462007836 */ /* 0x000fe40000000000 */
[----:B------:R4:W-:Y:S01]  /*b2c0*/  @P0 STG.E.U16 desc[UR14][R20.64], R26 ;  /* 0x0000001a14000986 */ /* 0x0009e2000c10150e */
[----:B-1----:R-:W-:-:S04]  /*b2d0*/  IMAD.WIDE R22, R27, 0x2, R2 ;  /* 0x000000021b167825 */ /* 0x002fc800078e0202 */
[----:B------:R-:W-:Y:S01]  /*b2e0*/  IMAD.WIDE R16, R27, 0x2, R24 ;  /* 0x000000021b107825 */ /* 0x000fe200078e0218 */
[----:B------:R-:W-:-:S03]  /*b2f0*/  ISETP.GE.AND P3, PT, R0, UR9, PT ;  /* 0x0000000900007c0c */ /* 0x000fc6000bf66270 */
[----:B---3--:R-:W-:Y:S01]  /*b300*/  IMAD.WIDE R18, R29, 0x2, R2 ;  /* 0x000000021d127825 */ /* 0x008fe200078e0202 */
[----:B----4-:R-:W-:Y:S01]  /*b310*/  PRMT R21, R13, 0x7632, R21 ;  /* 0x000076320d157816 */ /* 0x010fe20000000015 */
[----:B------:R1:W-:Y:S01]  /*b320*/  @P4 STG.E.U16 desc[UR14][R22.64], R13 ;  /* 0x0000000d16004986 */ /* 0x0003e2000c10150e */
[----:B------:R-:W-:-:S03]  /*b330*/  ISETP.LT.AND P2, PT, R96, UR8, !P2 ;  /* 0x0000000860007c0c */ /* 0x000fc6000d741270 */
[----:B------:R-:W-:Y:S01]  /*b340*/  @P1 STG.E.U16 desc[UR14][R16.64], R21 ;  /* 0x0000001510001986 */ /* 0x000fe2000c10150e */
[----:B------:R-:W-:-:S03]  /*b350*/  VIADD R12, R98, 0x16 ;  /* 0x00000016620c7836 */ /* 0x000fc60000000000 */
[----:B------:R3:W-:Y:S01]  /*b360*/  @P6 STG.E.U16 desc[UR14][R18.64], R9 ;  /* 0x0000000912006986 */ /* 0x0007e2000c10150e */
[----:B------:R-:W-:Y:S02]  /*b370*/  ISETP.LT.AND P6, PT, R97, UR8, !P3 ;  /* 0x0000000861007c0c */ /* 0x000fe4000dfc1270 */
[----:B------:R-:W-:Y:S01]  /*b380*/  ISETP.LT.AND P3, PT, R96, UR8, !P3 ;  /* 0x0000000860007c0c */ /* 0x000fe2000df61270 */
[C---:B------:R-:W-:Y:S01]  /*b390*/  VIADD R27, R29.reuse, UR6 ;  /* 0x000000061d1b7c36 */ /* 0x040fe20008000000 */
[----:B------:R-:W-:Y:S01]  /*b3a0*/  ISETP.GE.AND P0, PT, R12, UR9, PT ;  /* 0x000000090c007c0c */ /* 0x000fe2000bf06270 */
[----:B------:R-:W-:Y:S02]  /*b3b0*/  VIADD R0, R98, 0x15 ;  /* 0x0000001562007836 */ /* 0x000fe40000000000 */
[----:B-1----:R-:W-:Y:S01]  /*b3c0*/  IMAD.WIDE R12, R29, 0x2, R24 ;  /* 0x000000021d0c7825 */ /* 0x002fe200078e0218 */
[----:B------:R-:W-:Y:S02]  /*b3d0*/  PRMT R22, R14, 0x7632, R22 ;  /* 0x000076320e167816 */ /* 0x000fe40000000016 */
[----:B---3--:R-:W-:Y:S01]  /*b3e0*/  PRMT R19, R9, 0x7632, R19 ;  /* 0x0000763209137816 */ /* 0x008fe20000000013 */
[----:B------:R-:W-:Y:S01]  /*b3f0*/  IMAD.WIDE R20, R27, 0x2, R2 ;  /* 0x000000021b147825 */ /* 0x000fe200078e0202 */
[----:B------:R-:W-:-:S03]  /*b400*/  ISETP.GE.AND P5, PT, R0, UR9, PT ;  /* 0x0000000900007c0c */ /* 0x000fc6000bfa6270 */
[----:B------:R-:W-:Y:S01]  /*b410*/  IMAD.WIDE R16, R27, 0x2, R24 ;  /* 0x000000021b107825 */ /* 0x000fe200078e0218 */
[----:B------:R-:W-:Y:S04]  /*b420*/  @P2 STG.E.U16 desc[UR14][R12.64], R19 ;  /* 0x000000130c002986 */ /* 0x000fe8000c10150e */
[----:B------:R1:W-:Y:S01]  /*b430*/  @P6 STG.E.U16 desc[UR14][R20.64], R14 ;  /* 0x0000000e14006986 */ /* 0x0003e2000c10150e */
[----:B------:R-:W-:-:S03]  /*b440*/  VIADD R8, R98, 0x18 ;  /* 0x0000001862087836 */ /* 0x000fc60000000000 */
[----:B------:R3:W-:Y:S01]  /*b450*/  @P3 STG.E.U16 desc[UR14][R16.64], R22 ;  /* 0x0000001610003986 */ /* 0x0007e2000c10150e */
[----:B------:R-:W-:Y:S02]  /*b460*/  ISETP.LT.AND P3, PT, R97, UR8, !P5 ;  /* 0x0000000861007c0c */ /* 0x000fe4000ef61270 */
[----:B------:R-:W-:Y:S01]  /*b470*/  ISETP.LT.AND P5, PT, R96, UR8, !P5 ;  /* 0x0000000860007c0c */ /* 0x000fe2000efa1270 */
[----:B------:R-:W-:Y:S01]  /*b480*/  VIADD R27, R27, UR6 ;  /* 0x000000061b1b7c36 */ /* 0x000fe20008000000 */
[----:B------:R-:W-:Y:S01]  /*b490*/  ISETP.LT.AND P6, PT, R97, UR8, !P0 ;  /* 0x0000000861007c0c */ /* 0x000fe2000c7c1270 */
[----:B------:R-:W-:Y:S01]  /*b4a0*/  VIADD R0, R98, 0x17 ;  /* 0x0000001762007836 */ /* 0x000fe20000000000 */
[----:B------:R-:W-:Y:S01]  /*b4b0*/  ISETP.GE.AND P1, PT, R8, UR9, PT ;  /* 0x0000000908007c0c */ /* 0x000fe2000bf26270 */
[----:B------:R-:W-:Y:S01]  /*b4c0*/  IMAD.WIDE R8, R27, 0x2, R2 ;  /* 0x000000021b087825 */ /* 0x000fe200078e0202 */
[----:B-1----:R-:W-:-:S03]  /*b4d0*/  PRMT R14, R10, 0x7632, R14 ;  /* 0x000076320a0e7816 */ /* 0x002fc6000000000e */
[C---:B------:R-:W-:Y:S02]  /*b4e0*/  VIADD R23, R27.reuse, UR6 ;  /* 0x000000061b177c36 */ /* 0x040fe40008000000 */
[----:B------:R-:W-:Y:S01]  /*b4f0*/  IMAD.WIDE R12, R27, 0x2, R24 ;  /* 0x000000021b0c7825 */ /* 0x000fe200078e0218 */
[----:B------:R-:W-:Y:S01]  /*b500*/  ISETP.GE.AND P4, PT, R0, UR9, PT ;  /* 0x0000000900007c0c */ /* 0x000fe2000bf86270 */
[----:B------:R1:W-:Y:S01]  /*b510*/  @P3 STG.E.U16 desc[UR14][R8.64], R10 ;  /* 0x0000000a08003986 */ /* 0x0003e2000c10150e */
[C---:B------:R-:W-:Y:S01]  /*b520*/  ISETP.LT.AND P0, PT, R96.reuse, UR8, !P0 ;  /* 0x0000000860007c0c */ /* 0x040fe2000c701270 */
[----:B---3--:R-:W-:Y:S02]  /*b530*/  IMAD.WIDE R16, R23, 0x2, R2 ;  /* 0x0000000217107825 */ /* 0x008fe400078e0202 */
[----:B------:R3:W-:Y:S01]  /*b540*/  @P5 STG.E.U16 desc[UR14][R12.64], R14 ;  /* 0x0000000e0c005986 */ /* 0x0007e2000c10150e */
[----:B------:R-:W-:Y:S02]  /*b550*/  ISETP.LT.AND P5, PT, R97, UR8, !P4 ;  /* 0x0000000861007c0c */ /* 0x000fe4000e7a1270 */
[----:B------:R-:W-:Y:S01]  /*b560*/  ISETP.LT.AND P4, PT, R96, UR8, !P4 ;  /* 0x0000000860007c0c */ /* 0x000fe2000e781270 */
[----:B------:R-:W-:Y:S01]  /*b570*/  VIADD R0, R98, 0x19 ;  /* 0x0000001962007836 */ /* 0x000fe20000000000 */
[----:B------:R4:W-:Y:S01]  /*b580*/  @P6 STG.E.U16 desc[UR14][R16.64], R15 ;  /* 0x0000000f10006986 */ /* 0x0009e2000c10150e */
[----:B------:R-:W-:Y:S01]  /*b590*/  IMAD.WIDE R18, R23, 0x2, R24 ;  /* 0x0000000217127825 */ /* 0x000fe200078e0218 */
[----:B------:R-:W-:-:S03]  /*b5a0*/  ISETP.LT.AND P6, PT, R97, UR8, !P1 ;  /* 0x0000000861007c0c */ /* 0x000fc6000cfc1270 */
[----:B------:R-:W-:Y:S01]  /*b5b0*/  VIADD R23, R23, UR6 ;  /* 0x0000000617177c36 */ /* 0x000fe20008000000 */
[----:B------:R-:W-:Y:S02]  /*b5c0*/  PRMT R22, R15, 0x7632, R22 ;  /* 0x000076320f167816 */ /* 0x000fe40000000016 */
[----:B------:R-:W-:Y:S01]  /*b5d0*/  ISETP.GE.AND P2, PT, R0, UR9, PT ;  /* 0x0000000900007c0c */ /* 0x000fe2000bf46270 */
[C---:B------:R-:W-:Y:S01]  /*b5e0*/  VIADD R21, R23.reuse, UR6 ;  /* 0x0000000617157c36 */ /* 0x040fe20008000000 */
[----:B------:R-:W-:Y:S01]  /*b5f0*/  ISETP.LT.AND P1, PT, R96, UR8, !P1 ;  /* 0x0000000860007c0c */ /* 0x000fe2000cf21270 */
[----:B-1----:R-:W-:Y:S01]  /*b600*/  IMAD.WIDE R8, R23, 0x2, R2 ;  /* 0x0000000217087825 */ /* 0x002fe200078e0202 */
[----:B------:R-:W-:-:S03]  /*b610*/  PRMT R10, R11, 0x7632, R10 ;  /* 0x000076320b0a7816 */ /* 0x000fc6000000000a */
[----:B------:R-:W-:Y:S02]  /*b620*/  VIADD R0, R98, 0x1a ;  /* 0x0000001a62007836 */ /* 0x000fe40000000000 */
[----:B---3--:R-:W-:Y:S01]  /*b630*/  IMAD.WIDE R12, R23, 0x2, R24 ;  /* 0x00000002170c7825 */ /* 0x008fe200078e0218 */
[----:B------:R-:W-:Y:S03]  /*b640*/  @P0 STG.E.U16 desc[UR14][R18.64], R22 ;  /* 0x0000001612000986 */ /* 0x000fe6000c10150e */
[----:B----4-:R-:W-:Y:S01]  /*b650*/  IMAD.WIDE R14, R21, 0x2, R2 ;  /* 0x00000002150e7825 */ /* 0x010fe200078e0202 */
[----:B------:R1:W-:Y:S01]  /*b660*/  @P5 STG.E.U16 desc[UR14][R8.64], R11 ;  /* 0x0000000b08005986 */ /* 0x0003e2000c10150e */
[----:B------:R-:W-:-:S03]  /*b670*/  ISETP.GE.AND P3, PT, R0, UR9, PT ;  /* 0x0000000900007c0c */ /* 0x000fc6000bf66270 */
[----:B------:R3:W-:Y:S01]  /*b680*/  @P4 STG.E.U16 desc[UR14][R12.64], R10 ;  /* 0x0000000a0c004986 */ /* 0x0007e2000c10150e */
[----:B------:R-:W-:Y:S01]  /*b690*/  ISETP.LT.AND P4, PT, R97, UR8, !P2 ;  /* 0x0000000861007c0c */ /* 0x000fe2000d781270 */
[----:B------:R-:W-:Y:S01]  /*b6a0*/  IMAD.WIDE R16, R21, 0x2, R24 ;  /* 0x0000000215107825 */ /* 0x000fe200078e0218 */
[----:B------:R-:W-:Y:S01]  /*b6b0*/  ISETP.LT.AND P2, PT, R96, UR8, !P2 ;  /* 0x0000000860007c0c */ /* 0x000fe2000d741270 */
[----:B0-----:R2:W-:Y:S01]  /*b6c0*/  @P6 STG.E.U16 desc[UR14][R14.64], R4 ;  /* 0x000000040e006986 */ /* 0x0015e2000c10150e */
[----:B------:R-:W-:Y:S01]  /*b6d0*/  ISETP.LT.AND P6, PT, R97, UR8, !P3 ;  /* 0x0000000861007c0c */ /* 0x000fe2000dfc1270 */
[----:B------:R-:W-:Y:S01]  /*b6e0*/  VIADD R21, R21, UR6 ;  /* 0x0000000615157c36 */ /* 0x000fe20008000000 */
[----:B-1----:R-:W-:Y:S01]  /*b6f0*/  PRMT R9, R4, 0x7632, R9 ;  /* 0x0000763204097816 */ /* 0x002fe20000000009 */
[----:B------:R-:W-:Y:S02]  /*b700*/  VIADD R20, R98, 0x1b ;  /* 0x0000001b62147836 */ /* 0x000fe40000000000 */
[----:B------:R-:W-:-:S02]  /*b710*/  VIADD R19, R21, UR6 ;  /* 0x0000000615137c36 */ /* 0x000fc40008000000 */
[----:B------:R0:W-:Y:S01]  /*b720*/  @P1 STG.E.U16 desc[UR14][R16.64], R9 ;  /* 0x0000000910001986 */ /* 0x0001e2000c10150e */
[----:B------:R-:W-:Y:S02]  /*b730*/  VIADD R0, R98, 0x1c ;  /* 0x0000001c62007836 */ /* 0x000fe40000000000 */
[----:B---3--:R-:W-:Y:S01]  /*b740*/  IMAD.WIDE R10, R21, 0x2, R24 ;  /* 0x00000002150a7825 */ /* 0x008fe200078e0218 */
[----:B--2---:R-:W-:Y:S02]  /*b750*/  PRMT R4, R40, 0x7632, R4 ;  /* 0x0000763228047816 */ /* 0x004fe40000000004 */
[----:B------:R-:W-:Y:S01]  /*b760*/  ISETP.GE.AND P0, PT, R20, UR9, PT ;  /* 0x0000000914007c0c */ /* 0x000fe2000bf06270 */
[----:B------:R-:W-:-:S04]  /*b770*/  IMAD.WIDE R12, R19, 0x2, R2 ;  /* 0x00000002130c7825 */ /* 0x000fc800078e0202 */
[----:B0-----:R-:W-:Y:S01]  /*b780*/  IMAD.WIDE R8, R21, 0x2, R2 ;  /* 0x0000000215087825 */ /* 0x001fe200078e0202 */
[----:B------:R-:W-:Y:S02]  /*b790*/  ISETP.GE.AND P5, PT, R0, UR9, PT ;  /* 0x0000000900007c0c */ /* 0x000fe4000bfa6270 */
[----:B------:R-:W-:Y:S02]  /*b7a0*/  ISETP.LT.AND P3, PT, R96, UR8, !P3 ;  /* 0x0000000860007c0c */ /* 0x000fe4000df61270 */
[----:B------:R0:W-:Y:S01]  /*b7b0*/  @P4 STG.E.U16 desc[UR14][R8.64], R40 ;  /* 0x0000002808004986 */ /* 0x0001e2000c10150e */
[----:B------:R-:W-:-:S03]  /*b7c0*/  VIADD R15, R19, UR6 ;  /* 0x00000006130f7c36 */ /* 0x000fc60008000000 */
[----:B------:R1:W-:Y:S01]  /*b7d0*/  @P2 STG.E.U16 desc[UR14][R10.64], R4 ;  /* 0x000000040a002986 */ /* 0x0003e2000c10150e */
[C---:B------:R-:W-:Y:S02]  /*b7e0*/  ISETP.LT.AND P2, PT, R97.reuse, UR8, !P0 ;  /* 0x0000000861007c0c */ /* 0x040fe4000c741270 */
[----:B------:R-:W-:Y:S01]  /*b7f0*/  ISETP.LT.AND P0, PT, R96, UR8, !P0 ;  /* 0x0000000860007c0c */ /* 0x000fe2000c701270 */
[----:B------:R2:W-:Y:S01]  /*b800*/  @P6 STG.E.U16 desc[UR14][R12.64], R5 ;  /* 0x000000050c006986 */ /* 0x0005e2000c10150e */
[----:B------:R-:W-:Y:S01]  /*b810*/  ISETP.LT.AND P6, PT, R97, UR8, !P5 ;  /* 0x0000000861007c0c */ /* 0x000fe2000efc1270 */
[C---:B------:R-:W-:Y:S01]  /*b820*/  VIADD R0, R98.reuse, 0x1e ;  /* 0x0000001e62007836 */ /* 0x040fe20000000000 */
[----:B------:R-:W-:Y:S01]  /*b830*/  PRMT R14, R5, 0x7632, R14 ;  /* 0x00007632050e7816 */ /* 0x000fe2000000000e */
[----:B------:R-:W-:Y:S02]  /*b840*/  VIADD R17, R15, UR6 ;  /* 0x000000060f117c36 */ /* 0x000fe40008000000 */
[----:B------:R-:W-:-:S02]  /*b850*/  VIADD R18, R98, 0x1d ;  /* 0x0000001d62127836 */ /* 0x000fc40000000000 */
[----:B0-----:R-:W-:Y:S01]  /*b860*/  IMAD.WIDE R8, R19, 0x2, R24 ;  /* 0x0000000213087825 */ /* 0x001fe200078e0218 */
[----:B------:R-:W-:-:S03]  /*b870*/  PRMT R16, R41, 0x7632, R16 ;  /* 0x0000763229107816 */ /* 0x000fc60000000010 */
[----:B-1----:R-:W-:Y:S01]  /*b880*/  IMAD.WIDE R10, R15, 0x2, R2 ;  /* 0x000000020f0a7825 */ /* 0x002fe200078e0202 */
[----:B------:R-:W-:-:S03]  /*b890*/  ISETP.GE.AND P4, PT, R0, UR9, PT ;  /* 0x0000000900007c0c */ /* 0x000fc6000bf86270 */
[----:B--2---:R-:W-:Y:S01]  /*b8a0*/  IMAD.WIDE R4, R15, 0x2, R24 ;  /* 0x000000020f047825 */ /* 0x004fe200078e0218 */
[----:B------:R-:W-:Y:S01]  /*b8b0*/  ISETP.GE.AND P1, PT, R18, UR9, PT ;  /* 0x0000000912007c0c */ /* 0x000fe2000bf26270 */
[----:B------:R-:W-:Y:S02]  /*b8c0*/  @P3 STG.E.U16 desc[UR14][R8.64], R14 ;  /* 0x0000000e08003986 */ /* 0x000fe4000c10150e */
[C---:B------:R-:W-:Y:S02]  /*b8d0*/  IMAD.WIDE R12, R17.reuse, 0x2, R2 ;  /* 0x00000002110c7825 */ /* 0x040fe400078e0202 */
[----:B------:R-:W-:Y:S02]  /*b8e0*/  @P2 STG.E.U16 desc[UR14][R10.64], R41 ;  /* 0x000000290a002986 */ /* 0x000fe4000c10150e */
[----:B------:R-:W-:Y:S01]  /*b8f0*/  VIADD R0, R98, 0x1f ;  /* 0x0000001f62007836 */ /* 0x000fe20000000000 */
[----:B------:R-:W-:Y:S01]  /*b900*/  ISETP.LT.AND P5, PT, R96, UR8, !P5 ;  /* 0x0000000860007c0c */ /* 0x000fe2000efa1270 */
[----:B------:R0:W-:Y:S01]  /*b910*/  @P0 STG.E.U16 desc[UR14][R4.64], R16 ;  /* 0x0000001004000986 */ /* 0x0001e2000c10150e */
[----:B------:R-:W-:-:S02]  /*b920*/  VIADD R15, R17, UR6 ;  /* 0x00000006110f7c36 */ /* 0x000fc40008000000 */
[----:B------:R-:W-:Y:S01]  /*b930*/  ISETP.GE.AND P3, PT, R0, UR9, PT ;  /* 0x0000000900007c0c */ /* 0x000fe2000bf66270 */
[----:B------:R1:W-:Y:S01]  /*b940*/  @P6 STG.E.U16 desc[UR14][R12.64], R6 ;  /* 0x000000060c006986 */ /* 0x0003e2000c10150e */
[C---:B------:R-:W-:Y:S02]  /*b950*/  ISETP.LT.AND P6, PT, R97.reuse, UR8, !P1 ;  /* 0x0000000861007c0c */ /* 0x040fe4000cfc1270 */
[C---:B------:R-:W-:Y:S02]  /*b960*/  ISETP.LT.AND P1, PT, R96.reuse, UR8, !P1 ;  /* 0x0000000860007c0c */ /* 0x040fe4000cf21270 */
[----:B------:R-:W-:Y:S01]  /*b970*/  ISETP.LT.AND P2, PT, R97, UR8, !P4 ;  /* 0x0000000861007c0c */ /* 0x000fe2000e741270 */
[----:B------:R-:W-:Y:S01]  /*b980*/  VIADD R19, R15, UR6 ;  /* 0x000000060f137c36 */ /* 0x000fe20008000000 */
[----:B------:R-:W-:Y:S02]  /*b990*/  ISETP.LT.AND P4, PT, R96, UR8, !P4 ;  /* 0x0000000860007c0c */ /* 0x000fe4000e781270 */
[----:B------:R-:W-:-:S02]  /*b9a0*/  ISETP.LT.AND P0, PT, R97, UR8, !P3 ;  /* 0x0000000861007c0c */ /* 0x000fc4000df01270 */
[----:B------:R-:W-:Y:S01]  /*b9b0*/  ISETP.LT.AND P3, PT, R96, UR8, !P3 ;  /* 0x0000000860007c0c */ /* 0x000fe2000df61270 */
[----:B0-----:R-:W-:Y:S01]  /*b9c0*/  IMAD.WIDE R4, R17, 0x2, R24 ;  /* 0x0000000211047825 */ /* 0x001fe200078e0218 */
[----:B------:R-:W-:Y:S02]  /*b9d0*/  PRMT R0, R6, 0x7632, R0 ;  /* 0x0000763206007816 */ /* 0x000fe40000000000 */
[----:B-1----:R-:W-:Y:S01]  /*b9e0*/  PRMT R6, R42, 0x7632, R6 ;  /* 0x000076322a067816 */ /* 0x002fe20000000006 */
[----:B------:R-:W-:Y:S02]  /*b9f0*/  VIADD R17, R19, UR6 ;  /* 0x0000000613117c36 */ /* 0x000fe40008000000 */
[----:B------:R-:W-:Y:S01]  /*ba00*/  IMAD.WIDE R8, R15, 0x2, R2 ;  /* 0x000000020f087825 */ /* 0x000fe200078e0202 */
[----:B------:R-:W-:-:S03]  /*ba10*/  PRMT R16, R7, 0x7632, R16 ;  /* 0x0000763207107816 */ /* 0x000fc60000000010 */
[----:B------:R-:W-:Y:S01]  /*ba20*/  IMAD.WIDE R10, R15, 0x2, R24 ;  /* 0x000000020f0a7825 */ /* 0x000fe200078e0218 */
[----:B------:R0:W-:Y:S03]  /*ba30*/  @P5 STG.E.U16 desc[UR14][R4.64], R0 ;  /* 0x0000000004005986 */ /* 0x0001e6000c10150e */
[C---:B------:R-:W-:Y:S01]  /*ba40*/  IMAD.WIDE R12, R19.reuse, 0x2, R2 ;  /* 0x00000002130c7825 */ /* 0x040fe200078e0202 */
[----:B------:R0:W-:Y:S03]  /*ba50*/  @P6 STG.E.U16 desc[UR14][R8.64], R42 ;  /* 0x0000002a08006986 */ /* 0x0001e6000c10150e */
[----:B------:R-:W-:Y:S01]  /*ba60*/  IMAD.WIDE R14, R19, 0x2, R24 ;  /* 0x00000002130e7825 */ /* 0x000fe200078e0218 */
[----:B------:R0:W-:Y:S03]  /*ba70*/  @P1 STG.E.U16 desc[UR14][R10.64], R6 ;  /* 0x000000060a001986 */ /* 0x0001e6000c10150e */
[C---:B------:R-:W-:Y:S01]  /*ba80*/  IMAD.WIDE R2, R17.reuse, 0x2, R2 ;  /* 0x0000000211027825 */ /* 0x040fe200078e0202 */
[----:B------:R0:W-:Y:S04]  /*ba90*/  @P2 STG.E.U16 desc[UR14][R12.64], R7 ;  /* 0x000000070c002986 */ /* 0x0001e8000c10150e */
[----:B------:R0:W-:Y:S01]  /*baa0*/  @P4 STG.E.U16 desc[UR14][R14.64], R16 ;  /* 0x000000100e004986 */ /* 0x0001e2000c10150e */
[----:B------:R-:W-:-:S03]  /*bab0*/  IMAD.WIDE R24, R17, 0x2, R24 ;  /* 0x0000000211187825 */ /* 0x000fc600078e0218 */
[----:B------:R0:W-:Y:S01]  /*bac0*/  @P0 STG.E.U16 desc[UR14][R2.64], R43 ;  /* 0x0000002b02000986 */ /* 0x0001e2000c10150e */
[----:B------:R-:W-:Y:S05]  /*bad0*/  @!P3 EXIT ;  /* 0x000000000000b94d */ /* 0x000fea0003800000 */
[----:B0-----:R-:W-:-:S05]  /*bae0*/  PRMT R12, R43, 0x7632, R12 ;  /* 0x000076322b0c7816 */ /* 0x001fca000000000c */
[----:B------:R-:W-:Y:S01]  /*baf0*/  STG.E.U16 desc[UR14][R24.64], R12 ;  /* 0x0000000c18007986 */ /* 0x000fe2000c10150e */
[----:B------:R-:W-:Y:S05]  /*bb00*/  EXIT ;  /* 0x000000000000794d */ /* 0x000fea0003800000 */
.L_x_2:
[----:B------:R-:W-:-:S00]  /*bb10*/  BRA `(.L_x_2) ;  /* 0xfffffffc00fc7947 */ /* 0x000fc0000383ffff */
[----:B------:R-:W-:-:S00]  /*bb20*/  NOP ;  /* 0x0000000000007918 */ /* 0x000fc00000000000 */
        /* <DEDUP_REMOVED lines=13> */
.L_x_3:


//--------------------- .nv.shared.matmul_kernel  --------------------------
	.section	.nv.shared.matmul_kernel,"aw",@nobits
	.sectionflags	@""
	.align	16
	.zero		1024


//--------------------- .nv.shared.reserved.0     --------------------------
	.section	.nv.shared.reserved.0,"aw",@nobits
	.weak		__nv_reservedSMEM_offset_0_alias
	.size		__nv_reservedSMEM_offset_0_alias, 0, 0
	.other		__nv_reservedSMEM_offset_0_alias,@"STO_CUDA_RESERVED_SHARED STV_DEFAULT"
__nv_reservedSMEM_offset_0_alias:
	.zero		0


//--------------------- .nv.constant0.matmul_kernel --------------------------
	.section	.nv.constant0.matmul_kernel,"a",@progbits
	.sectionflags	@""
	.align	4
.nv.constant0.matmul_kernel:
	.zero		608


//--------------------- SYMBOLS --------------------------

	.type		.nv.reservedSmem.offset0,@object
	.size		.nv.reservedSmem.offset0,0x4
